def matmul_kernel(
    a_ptr,
    b_ptr,
    c_ptr,
    M,
    N,
    K,
    stride_am,
    stride_ak,
    stride_bk,
    stride_bn,
    stride_cm,
    stride_cn,
    BLOCK_M: tl.constexpr,
    BLOCK_N: tl.constexpr,
    BLOCK_K: tl.constexpr,
    GROUP_M: tl.constexpr,
):
    pid = tl.program_id(axis=0)
    num_pid_m = tl.cdiv(M, BLOCK_M)
    num_pid_n = tl.cdiv(N, BLOCK_N)
    num_pid_in_group = GROUP_M * num_pid_n
    group_id = pid // num_pid_in_group
    first_pid_m = group_id * GROUP_M
    group_size_m = min(num_pid_m - first_pid_m, GROUP_M)
    pid_m = first_pid_m + ((pid % num_pid_in_group) % group_size_m)
    pid_n = (pid % num_pid_in_group) // group_size_m

    offs_am = (pid_m * BLOCK_M + tl.arange(0, BLOCK_M)) % M
    offs_bn = (pid_n * BLOCK_N + tl.arange(0, BLOCK_N)) % N
    offs_k = tl.arange(0, BLOCK_K)
    a_ptrs = a_ptr + offs_am[:, None] * stride_am + offs_k[None, :] * stride_ak
    b_ptrs = b_ptr + offs_k[:, None] * stride_bk + offs_bn[None, :] * stride_bn

    acc = tl.zeros((BLOCK_M, BLOCK_N), dtype=tl.float32)
    for kk in range(0, tl.cdiv(K, BLOCK_K)):
        a = tl.load(a_ptrs, mask=offs_k[None, :] < K - kk * BLOCK_K, other=0.0)
        b = tl.load(b_ptrs, mask=offs_k[:, None] < K - kk * BLOCK_K, other=0.0)
        acc = tl.dot(a, b, acc)
        a_ptrs += BLOCK_K * stride_ak
        b_ptrs += BLOCK_K * stride_bk

    c = acc.to(c_ptr.dtype.element_ty)
    offs_cm = pid_m * BLOCK_M + tl.arange(0, BLOCK_M)
    offs_cn = pid_n * BLOCK_N + tl.arange(0, BLOCK_N)
    c_ptrs = c_ptr + offs_cm[:, None] * stride_cm + offs_cn[None, :] * stride_cn
    mask = (offs_cm[:, None] < M) & (offs_cn[None, :] < N)
    tl.store(c_ptrs, c, mask=mask)

# config = {"BLOCK_K": 64, "BLOCK_M": 128, "BLOCK_N": 64, "GROUP_M": 8, "arch": "sm_100", "dtype": "fp16", "num_ctas": 1, "num_stages": 2, "num_warps": 4}
# arch = sm_100


// ===== COMPILED SASS (sm_100a) =====

	.target	sm_100a

	.elftype	@"ET_EXEC"


//--------------------- .note.nv.tkinfo           --------------------------
	.section	.note.nv.tkinfo,"",@"SHT_NOTE"
	.sectionflags	@"SHF_NOTE_NV_TKINFO"
	.tkinfo
        /*0018*/ 	.word	0x00000081
        /*0030*/ 	.string	""
        /*0030*/ 	.string	"ptxas-blackwell"
        /*0030*/ 	.string	"Cuda compilation tools, release 12.9, V12.9.86"
        /*0030*/ 	.string	"Build cuda_12.9.r12.9/compiler.36037853_0"
        /*0030*/ 	.string	"-v  -suppress-debug-info  -lineinfo  -arch sm_100a "



//--------------------- .note.nv.cuver            --------------------------
	.section	.note.nv.cuver,"",@"SHT_NOTE"
	.sectionflags	@"SHF_NOTE_NV_CUVER"
        /*0018*/ 	.short	0x0001
        /*001a*/ 	.short	0x0064
        /*001c*/ 	.short	0x0001
        /*001e*/ 	.short	0x0000
        /*0020*/ 	.short	0x0001
        /*0022*/ 	.short	0x0000


//--------------------- .nv.info                  --------------------------
	.section	.nv.info,"",@"SHT_CUDA_INFO"
	.align	4


	//----- nvinfo : EIATTR_REGCOUNT
	.align		4
        /*0000*/ 	.byte	0x04, 0x2f
        /*0002*/ 	.short	(.L_4 - .L_3)
	.align		4
.L_3:
        /*0004*/ 	.word	index@(matmul_kernel)
        /*0008*/ 	.word	0x000000fe


	//----- nvinfo : EIATTR_FRAME_SIZE
	.align		4
.L_4:
        /*000c*/ 	.byte	0x04, 0x11
        /*000e*/ 	.short	(.L_6 - .L_5)
	.align		4
.L_5:
        /*0010*/ 	.word	index@($__internal_2_$__cuda_sm10x_tcgen05_guardrail_trap_unallocated_columns_being_dealloced)
        /*0014*/ 	.word	0x00000000


	//----- nvinfo : EIATTR_FRAME_SIZE
	.align		4
.L_6:
        /*0018*/ 	.byte	0x04, 0x11
        /*001a*/ 	.short	(.L_8 - .L_7)
	.align		4
.L_7:
        /*001c*/ 	.word	index@($__internal_1_$__cuda_sm10x_tcgen05_guardrail_trap_phase_invalid_during_alloc)
        /*0020*/ 	.word	0x00000000


	//----- nvinfo : EIATTR_FRAME_SIZE
	.align		4
.L_8:
        /*0024*/ 	.byte	0x04, 0x11
        /*0026*/ 	.short	(.L_10 - .L_9)
	.align		4
.L_9:
        /*0028*/ 	.word	index@($__internal_0_$__cuda_sm10x_tcgen05_guardrail_trap_col_being_dealloced_not_returned_by_alloc)
        /*002c*/ 	.word	0x00000000


	//----- nvinfo : EIATTR_FRAME_SIZE
	.align		4
.L_10:
        /*0030*/ 	.byte	0x04, 0x11
        /*0032*/ 	.short	(.L_12 - .L_11)
	.align		4
.L_11:
        /*0034*/ 	.word	index@(matmul_kernel)
        /*0038*/ 	.word	0x00000000


	//----- nvinfo : EIATTR_MIN_STACK_SIZE
	.align		4
.L_12:
        /*003c*/ 	.byte	0x04, 0x12
        /*003e*/ 	.short	(.L_14 - .L_13)
	.align		4
.L_13:
        /*0040*/ 	.word	index@(matmul_kernel)
        /*0044*/ 	.word	0x00000000
.L_14:


//--------------------- .nv.info.matmul_kernel    --------------------------
	.section	.nv.info.matmul_kernel,"",@"SHT_CUDA_INFO"
	.sectionflags	@""
	.align	4


	//----- nvinfo : EIATTR_CUDA_API_VERSION
	.align		4
        /*0000*/ 	.byte	0x04, 0x37
        /*0002*/ 	.short	(.L_16 - .L_15)
.L_15:
        /*0004*/ 	.word	0x00000081


	//----- nvinfo : EIATTR_KPARAM_INFO
	.align		4
.L_16:
        /*0008*/ 	.byte	0x04, 0x17
        /*000a*/ 	.short	(.L_18 - .L_17)
.L_17:
        /*000c*/ 	.word	0x00000000
        /*0010*/ 	.short	0x000d
        /*0012*/ 	.short	0x0048
        /*0014*/ 	.byte	0x00, 0xf4, 0x21, 0x00


	//----- nvinfo : EIATTR_KPARAM_INFO
	.align		4
.L_18:
        /*0018*/ 	.byte	0x04, 0x17
        /*001a*/ 	.short	(.L_20 - .L_19)
.L_19:
        /*001c*/ 	.word	0x00000000
        /*0020*/ 	.short	0x000c
        /*0022*/ 	.short	0x0040
        /*0024*/ 	.byte	0x00, 0xf4, 0x21, 0x00


	//----- nvinfo : EIATTR_KPARAM_INFO
	.align		4
.L_20:
        /*0028*/ 	.byte	0x04, 0x17
        /*002a*/ 	.short	(.L_22 - .L_21)
.L_21:
        /*002c*/ 	.word	0x00000000
        /*0030*/ 	.short	0x000b
        /*0032*/ 	.short	0x0038
        /*0034*/ 	.byte	0x00, 0xf0, 0x11, 0x00


	//----- nvinfo : EIATTR_KPARAM_INFO
	.align		4
.L_22:
        /*0038*/ 	.byte	0x04, 0x17
        /*003a*/ 	.short	(.L_24 - .L_23)
.L_23:
        /*003c*/ 	.word	0x00000000
        /*0040*/ 	.short	0x000a
        /*0042*/ 	.short	0x0034
        /*0044*/ 	.byte	0x00, 0xf0, 0x11, 0x00


	//----- nvinfo : EIATTR_KPARAM_INFO
	.align		4
.L_24:
        /*0048*/ 	.byte	0x04, 0x17
        /*004a*/ 	.short	(.L_26 - .L_25)
.L_25:
        /*004c*/ 	.word	0x00000000
        /*0050*/ 	.short	0x0009
        /*0052*/ 	.short	0x0030
        /*0054*/ 	.byte	0x00, 0xf0, 0x11, 0x00


	//----- nvinfo : EIATTR_KPARAM_INFO
	.align		4
.L_26:
        /*0058*/ 	.byte	0x04, 0x17
        /*005a*/ 	.short	(.L_28 - .L_27)
.L_27:
        /*005c*/ 	.word	0x00000000
        /*0060*/ 	.short	0x0008
        /*0062*/ 	.short	0x002c
        /*0064*/ 	.byte	0x00, 0xf0, 0x11, 0x00


	//----- nvinfo : EIATTR_KPARAM_INFO
	.align		4
.L_28:
        /*0068*/ 	.byte	0x04, 0x17
        /*006a*/ 	.short	(.L_30 - .L_29)
.L_29:
        /*006c*/ 	.word	0x00000000
        /*0070*/ 	.short	0x0007
        /*0072*/ 	.short	0x0028
        /*0074*/ 	.byte	0x00, 0xf0, 0x11, 0x00


	//----- nvinfo : EIATTR_KPARAM_INFO
	.align		4
.L_30:
        /*0078*/ 	.byte	0x04, 0x17
        /*007a*/ 	.short	(.L_32 - .L_31)
.L_31:
        /*007c*/ 	.word	0x00000000
        /*0080*/ 	.short	0x0006
        /*0082*/ 	.short	0x0024
        /*0084*/ 	.byte	0x00, 0xf0, 0x11, 0x00


	//----- nvinfo : EIATTR_KPARAM_INFO
	.align		4
.L_32:
        /*0088*/ 	.byte	0x04, 0x17
        /*008a*/ 	.short	(.L_34 - .L_33)
.L_33:
        /*008c*/ 	.word	0x00000000
        /*0090*/ 	.short	0x0005
        /*0092*/ 	.short	0x0020
        /*0094*/ 	.byte	0x00, 0xf0, 0x11, 0x00


	//----- nvinfo : EIATTR_KPARAM_INFO
	.align		4
.L_34:
        /*0098*/ 	.byte	0x04, 0x17
        /*009a*/ 	.short	(.L_36 - .L_35)
.L_35:
        /*009c*/ 	.word	0x00000000
        /*00a0*/ 	.short	0x0004
        /*00a2*/ 	.short	0x001c
        /*00a4*/ 	.byte	0x00, 0xf0, 0x11, 0x00


	//----- nvinfo : EIATTR_KPARAM_INFO
	.align		4
.L_36:
        /*00a8*/ 	.byte	0x04, 0x17
        /*00aa*/ 	.short	(.L_38 - .L_37)
.L_37:
        /*00ac*/ 	.word	0x00000000
        /*00b0*/ 	.short	0x0003
        /*00b2*/ 	.short	0x0018
        /*00b4*/ 	.byte	0x00, 0xf0, 0x11, 0x00


	//----- nvinfo : EIATTR_KPARAM_INFO
	.align		4
.L_38:
        /*00b8*/ 	.byte	0x04, 0x17
        /*00ba*/ 	.short	(.L_40 - .L_39)
.L_39:
        /*00bc*/ 	.word	0x00000000
        /*00c0*/ 	.short	0x0002
        /*00c2*/ 	.short	0x0010
        /*00c4*/ 	.byte	0x00, 0xf4, 0x21, 0x00


	//----- nvinfo : EIATTR_KPARAM_INFO
	.align		4
.L_40:
        /*00c8*/ 	.byte	0x04, 0x17
        /*00ca*/ 	.short	(.L_42 - .L_41)
.L_41:
        /*00cc*/ 	.word	0x00000000
        /*00d0*/ 	.short	0x0001
        /*00d2*/ 	.short	0x0008
        /*00d4*/ 	.byte	0x00, 0xf4, 0x21, 0x00


	//----- nvinfo : EIATTR_KPARAM_INFO
	.align		4
.L_42:
        /*00d8*/ 	.byte	0x04, 0x17
        /*00da*/ 	.short	(.L_44 - .L_43)
.L_43:
        /*00dc*/ 	.word	0x00000000
        /*00e0*/ 	.short	0x0000
        /*00e2*/ 	.short	0x0000
        /*00e4*/ 	.byte	0x00, 0xf4, 0x21, 0x00


	//----- nvinfo : EIATTR_AT_ENTRY_FRAGMENTS
	.align		4
.L_44:
        /*00e8*/ 	.byte	0x04, 0x4f
        /*00ea*/ 	.short	(.L_46 - .L_45)


	//   ....[0]....
.L_45:
        /*00ec*/ 	.word	0x00000004


	//----- nvinfo : EIATTR_RESERVED_SMEM_USED
	.align		4
.L_46:
        /*00f0*/ 	.byte	0x01, 0x41
	.zero		2


	//----- nvinfo : EIATTR_SPARSE_MMA_MASK
	.align		4
        /*00f4*/ 	.byte	0x03, 0x50
        /*00f6*/ 	.short	0x0000


	//----- nvinfo : EIATTR_TCGEN05_1CTA_USED
	.align		4
        /*00f8*/ 	.byte	0x01, 0x51
	.zero		2


	//----- nvinfo : EIATTR_MAXREG_COUNT
	.align		4
        /*00fc*/ 	.byte	0x03, 0x1b
        /*00fe*/ 	.short	0x00ff


	//----- nvinfo : EIATTR_NUM_BARRIERS
	.align		4
        /*0100*/ 	.byte	0x02, 0x4c
        /*0102*/ 	.byte	0x01
	.zero		1


	//----- nvinfo : EIATTR_INT_WARP_WIDE_INSTR_OFFSETS
	.align		4
        /*0104*/ 	.byte	0x04, 0x31
        /*0106*/ 	.short	(.L_48 - .L_47)


	//   ....[0]....
.L_47:
        /*0108*/ 	.word	0x00002810


	//   ....[1]....
        /*010c*/ 	.word	0x00002840


	//   ....[2]....
        /*0110*/ 	.word	0x000054f0


	//   ....[3]....
        /*0114*/ 	.word	0x0000b160


	//   ....[4]....
        /*0118*/ 	.word	0x0000b1b0


	//----- nvinfo : EIATTR_COOP_GROUP_MASK_REGIDS
	.align		4
.L_48:
        /*011c*/ 	.byte	0x04, 0x29
        /*011e*/ 	.short	(.L_50 - .L_49)


	//   ....[0]....
.L_49:
        /*0120*/ 	.word	0xffffffff


	//   ....[1]....
        /*0124*/ 	.word	0xffffffff


	//   ....[2]....
        /*0128*/ 	.word	0xffffffff


	//   ....[3]....
        /*012c*/ 	.word	0xffffffff


	//----- nvinfo : EIATTR_COOP_GROUP_INSTR_OFFSETS
	.align		4
.L_50:
        /*0130*/ 	.byte	0x04, 0x28
        /*0132*/ 	.short	(.L_52 - .L_51)


	//   ....[0]....
.L_51:
        /*0134*/ 	.word	0x00000070


	//   ....[1]....
        /*0138*/ 	.word	0x00000330


	//   ....[2]....
        /*013c*/ 	.word	0x0000aff0


	//   ....[3]....
        /*0140*/ 	.word	0x0000b260


	//----- nvinfo : EIATTR_VRC_CTA_INIT_COUNT
	.align		4
.L_52:
        /*0144*/ 	.byte	0x02, 0x4a
        /*0146*/ 	.byte	0x80
	.zero		1


	//----- nvinfo : EIATTR_MBARRIER_INSTR_OFFSETS
	.align		4
        /*0148*/ 	.byte	0x04, 0x39
        /*014a*/ 	.short	(.L_54 - .L_53)


	//   ....[0]....
.L_53:
        /*014c*/ 	.word	0x00002930
        /*0150*/ 	.word	0x000000ff
        /*0154*/ 	.word	0x00000000
        /*0158*/ 	.short	0x0100
        /*015a*/ 	.byte	0x06
	.zero		1


	//   ....[1]....
        /*015c*/ 	.word	0x00005530
        /*0160*/ 	.word	0x000000ff
        /*0164*/ 	.word	0x00004008
        /*0168*/ 	.short	0x0100
        /*016a*/ 	.byte	0x09
	.zero		1


	//   ....[2]....
        /*016c*/ 	.word	0x00008520
        /*0170*/ 	.word	0x000000ff
        /*0174*/ 	.word	0x00000000
        /*0178*/ 	.short	0x010a
        /*017a*/ 	.byte	0x06
	.zero		1


	//   ....[3]....
        /*017c*/ 	.word	0x00009310
        /*0180*/ 	.word	0x000000ff
        /*0184*/ 	.word	0x00000000
        /*0188*/ 	.short	0x010a
        /*018a*/ 	.byte	0x06
	.zero		1


	//   ....[4]....
        /*018c*/ 	.word	0x00009470
        /*0190*/ 	.word	0x000000ff
        /*0194*/ 	.word	0x00004000
        /*0198*/ 	.short	0x0108
        /*019a*/ 	.byte	0x09
	.zero		1


	//   ....[5]....
        /*019c*/ 	.word	0x000094d0
        /*01a0*/ 	.word	0x000000ff
        /*01a4*/ 	.word	0x00004008
        /*01a8*/ 	.short	0x0108
        /*01aa*/ 	.byte	0x09
	.zero		1


	//   ....[6]....
        /*01ac*/ 	.word	0x0000b280
        /*01b0*/ 	.word	0x000000ff
        /*01b4*/ 	.word	0x00000000
        /*01b8*/ 	.short	0x010a
        /*01ba*/ 	.byte	0x06
	.zero		1


	//   ....[7]....
        /*01bc*/ 	.word	0x0000b2b0
        /*01c0*/ 	.word	0x000000ff
        /*01c4*/ 	.word	0x00000000
        /*01c8*/ 	.short	0x010a
        /*01ca*/ 	.byte	0x06
	.zero		1


	//----- nvinfo : EIATTR_NUM_MBARRIERS
	.align		4
.L_54:
        /*01cc*/ 	.byte	0x03, 0x38
        /*01ce*/ 	.short	0x0002


	//----- nvinfo : EIATTR_EXIT_INSTR_OFFSETS
	.align		4
        /*01d0*/ 	.byte	0x04, 0x1c
        /*01d2*/ 	.short	(.L_56 - .L_55)


	//   ....[0]....
.L_55:
        /*01d4*/ 	.word	0x0000b270


	//----- nvinfo : EIATTR_REQNTID
	.align		4
.L_56:
        /*01d8*/ 	.byte	0x04, 0x10
        /*01da*/ 	.short	(.L_58 - .L_57)
.L_57:
        /*01dc*/ 	.word	0x00000080
        /*01e0*/ 	.word	0x00000001
        /*01e4*/ 	.word	0x00000001


	//----- nvinfo : EIATTR_CRS_STACK_SIZE
	.align		4
.L_58:
        /*01e8*/ 	.byte	0x04, 0x1e
        /*01ea*/ 	.short	(.L_60 - .L_59)
.L_59:
        /*01ec*/ 	.word	0x00000000


	//----- nvinfo : EIATTR_CBANK_PARAM_SIZE
	.align		4
.L_60:
        /*01f0*/ 	.byte	0x03, 0x19
        /*01f2*/ 	.short	0x0050


	//----- nvinfo : EIATTR_PARAM_CBANK
	.align		4
        /*01f4*/ 	.byte	0x04, 0x0a
        /*01f6*/ 	.short	(.L_62 - .L_61)
	.align		4
.L_61:
        /*01f8*/ 	.word	index@(.nv.constant0.matmul_kernel)
        /*01fc*/ 	.short	0x0380
        /*01fe*/ 	.short	0x0050


	//----- nvinfo : EIATTR_SW_WAR
	.align		4
.L_62:
        /*0200*/ 	.byte	0x04, 0x36
        /*0202*/ 	.short	(.L_64 - .L_63)
.L_63:
        /*0204*/ 	.word	0x00000008
.L_64:


//--------------------- .nv.compat                --------------------------
	.section	.nv.compat,"",@"SHT_CUDA_COMPAT_INFO"
	.align	4
        /*0000*/ 	.byte	0x02, 0x02, 0x02, 0x00, 0x02, 0x05, 0x05, 0x00, 0x02, 0x03, 0x00, 0x00, 0x02, 0x06, 0x01, 0x00


//--------------------- .nv.callgraph             --------------------------
	.section	.nv.callgraph,"",@"SHT_CUDA_CALLGRAPH"
	.align	4
	.sectionentsize	8
	.align		4
        /*0000*/ 	.word	0x00000000
	.align		4
        /*0004*/ 	.word	0xffffffff
	.align		4
        /*0008*/ 	.word	0x00000000
	.align		4
        /*000c*/ 	.word	0xfffffffe
	.align		4
        /*0010*/ 	.word	0x00000000
	.align		4
        /*0014*/ 	.word	0xfffffffd
	.align		4
        /*0018*/ 	.word	0x00000000
	.align		4
        /*001c*/ 	.word	0xfffffffc


//--------------------- .text.matmul_kernel       --------------------------
	.section	.text.matmul_kernel,"ax",@progbits
	.align	128
        .global         matmul_kernel
        .type           matmul_kernel,@function
        .size           matmul_kernel,(.L_x_21 - matmul_kernel)
        .other          matmul_kernel,@"STO_CUDA_ENTRY STV_DEFAULT"
matmul_kernel:
.text.matmul_kernel:
[----:B------:R-:W0:Y:S01]  /*0000*/  LDC R1, c[0x0][0x37c] ;  /* 0x0000df00ff017b82 */ /* 0x000e220000000800 */
[----:B------:R-:W1:Y:S01]  /*0010*/  S2R R3, SR_TID.X ;  /* 0x0000000000037919 */ /* 0x000e620000002100 */
[----:B------:R-:W2:Y:S01]  /*0020*/  LDCU.64 UR22, c[0x0][0x358] ;  /* 0x00006b00ff1677ac */ /* 0x000ea20008000a00 */
[----:B-1----:R-:W-:-:S13]  /*0030*/  ISETP.GE.U32.AND P0, PT, R3, 0x20, PT ;  /* 0x000000200300780c */ /* 0x002fda0003f06070 */
[----:B------:R-:W-:Y:S02]  /*0040*/  VOTEU.ANY UP0, P0 ;  /* 0x0000000000ff7886 */ /* 0x000fe40000000100 */
[----:B0-2---:R-:W-:Y:S05]  /*0050*/  BRA.U UP0, `(.L_x_0) ;  /* 0x0000000100b87547 */ /* 0x005fea000b800000 */
[----:B------:R-:W0:Y:S01]  /*0060*/  S2UR UR6, SR_CgaCtaId ;  /* 0x00000000000679c3 */ /* 0x000e220000008800 */
[----:B------:R-:W-:Y:S01]  /*0070*/  NOP ;  /* 0x0000000000007918 */ /* 0x000fe20000000000 */
[----:B------:R-:W-:Y:S02]  /*0080*/  UMOV UR4, 0x40 ;  /* 0x0000004000047882 */ /* 0x000fe40000000000 */
[----:B0-----:R-:W-:-:S09]  /*0090*/  ULEA UR4, UR6, UR4, 0x18 ;  /* 0x0000000406047291 */ /* 0x001fd2000f8ec0ff */
[----:B------:R-:W0:Y:S01]  /*00a0*/  LDS.U8 R0, [UR4] ;  /* 0x00000004ff007984 */ /* 0x000e220008000000 */
[----:B------:R-:W-:Y:S02]  /*00b0*/  UMOV UR4, 0x400 ;  /* 0x0000040000047882 */ /* 0x000fe40000000000 */
[----:B------:R-:W-:Y:S01]  /*00c0*/  ULEA UR4, UR6, UR4, 0x18 ;  /* 0x0000000406047291 */ /* 0x000fe2000f8ec0ff */
[----:B0-----:R-:W-:-:S13]  /*00d0*/  ISETP.NE.AND P0, PT, R0, RZ, PT ;  /* 0x000000ff0000720c */ /* 0x001fda0003f05270 */
[----:B------:R-:W-:Y:S05]  /*00e0*/  @P0 BRA `(.L_x_1) ;  /* 0x00000000007c0947 */ /* 0x000fea0003800000 */
[----:B------:R-:W-:-:S13]  /*00f0*/  ELECT P0, URZ, PT ;  /* 0x0000000000ff782f */ /* 0x000fda0003800000 */
[----:B------:R-:W-:Y:S05]  /*0100*/  @!P0 BRA `(.L_x_2) ;  /* 0x0000000000848947 */ /* 0x000fea0003800000 */
[----:B------:R-:W-:Y:S01]  /*0110*/  UMOV UR5, 0x4 ;  /* 0x0000000400057882 */ /* 0x000fe20000000000 */
[----:B------:R-:W-:Y:S02]  /*0120*/  IMAD.MOV.U32 R7, RZ, RZ, 0x1 ;  /* 0x00000001ff077424 */ /* 0x000fe400078e00ff */
[----:B------:R-:W-:Y:S02]  /*0130*/  IMAD.MOV.U32 R5, RZ, RZ, 0xf ;  /* 0x0000000fff057424 */ /* 0x000fe400078e00ff */
[----:B------:R-:W-:Y:S04]  /*0140*/  DEPBAR.LE SB0, 0x36 ;  /* 0x00008d800000791a */ /* 0x000fe80000000000 */
[----:B------:R-:W0:Y:S02]  /*0150*/  UTCATOMSWS.FIND_AND_SET.ALIGN UP1, UR5, UR5 ;  /* 0x00000005000575e3 */ /* 0x000e240008020800 */
[----:B0-----:R-:W-:-:S04]  /*0160*/  PLOP3.LUT P0, PT, PT, PT, UP1, 0x80, 0x8 ;  /* 0x000000000008781c */ /* 0x001fc80003f0f018 */
[----:B------:R-:W-:-:S04]  /*0170*/  SEL R0, RZ, 0xffffffff, !P0 ;  /* 0xffffffffff007807 */ /* 0x000fc80004000000 */
[----:B------:R-:W-:Y:S01]  /*0180*/  ISETP.NE.AND P0, PT, R0, RZ, PT ;  /* 0x000000ff0000720c */ /* 0x000fe20003f05270 */
[----:B------:R-:W-:-:S12]  /*0190*/  IMAD.U32 R0, RZ, RZ, UR5 ;  /* 0x00000005ff007e24 */ /* 0x000fd8000f8e00ff */
[----:B------:R-:W-:Y:S05]  /*01a0*/  @P0 BRA `(.L_x_3) ;  /* 0x0000000000240947 */ /* 0x000fea0003800000 */
.L_x_4:
[----:B------:R-:W-:Y:S05]  /*01b0*/  NANOSLEEP 0x64 ;  /* 0x000000640000795d */ /* 0x000fea0003800000 */
[----:B------:R-:W-:-:S05]  /*01c0*/  UMOV UR5, 0x4 ;  /* 0x0000000400057882 */ /* 0x000fca0000000000 */
[----:B------:R-:W-:Y:S04]  /*01d0*/  DEPBAR.LE SB0, 0x36 ;  /* 0x00008d800000791a */ /* 0x000fe80000000000 */
[----:B------:R-:W0:Y:S02]  /*01e0*/  UTCATOMSWS.FIND_AND_SET.ALIGN UP1, UR5, UR5 ;  /* 0x00000005000575e3 */ /* 0x000e240008020800 */
[----:B0-----:R-:W-:-:S04]  /*01f0*/  PLOP3.LUT P0, PT, PT, PT, UP1, 0x80, 0x8 ;  /* 0x000000000008781c */ /* 0x001fc80003f0f018 */
[----:B------:R-:W-:-:S04]  /*0200*/  SEL R0, RZ, 0xffffffff, !P0 ;  /* 0xffffffffff007807 */ /* 0x000fc80004000000 */
[----:B------:R-:W-:Y:S01]  /*0210*/  ISETP.NE.AND P0, PT, R0, RZ, PT ;  /* 0x000000ff0000720c */ /* 0x000fe20003f05270 */
[----:B------:R-:W-:-:S12]  /*0220*/  IMAD.U32 R0, RZ, RZ, UR5 ;  /* 0x00000005ff007e24 */ /* 0x000fd8000f8e00ff */
[----:B------:R-:W-:Y:S05]  /*0230*/  @!P0 BRA `(.L_x_4) ;  /* 0xfffffffc00dc8947 */ /* 0x000fea000383ffff */
.L_x_3:
[C---:B------:R-:W-:Y:S01]  /*0240*/  VIADD R4, R0.reuse, 0x10 ;  /* 0x0000001000047836 */ /* 0x040fe20000000000 */
[----:B------:R-:W-:Y:S01]  /*0250*/  UMOV UR5, 0x50 ;  /* 0x0000005000057882 */ /* 0x000fe20000000000 */
[----:B------:R-:W-:Y:S01]  /*0260*/  SHF.L.U32 R2, R5, R0, RZ ;  /* 0x0000000005027219 */ /* 0x000fe200000006ff */
[----:B------:R-:W-:Y:S01]  /*0270*/  ULEA UR5, UR6, UR5, 0x18 ;  /* 0x0000000506057291 */ /* 0x000fe2000f8ec0ff */
[----:B------:R-:W-:Y:S01]  /*0280*/  IMAD.SHL.U32 R0, R0, 0x20, RZ ;  /* 0x0000002000007824 */ /* 0x000fe200078e00ff */
[----:B------:R-:W-:-:S04]  /*0290*/  SHF.L.U32 R5, R7, R4, RZ ;  /* 0x0000000407057219 */ /* 0x000fc800000006ff */
[----:B------:R-:W-:-:S05]  /*02a0*/  LOP3.LUT R2, R5, R2, RZ, 0xfc, !PT ;  /* 0x0000000205027212 */ /* 0x000fca00078efcff */
[----:B------:R0:W-:Y:S04]  /*02b0*/  ATOMS.OR RZ, [UR5], R2 ;  /* 0x00000002ffff798c */ /* 0x0001e8000b000005 */
[----:B------:R0:W-:Y:S01]  /*02c0*/  STS [UR4], R0 ;  /* 0x00000000ff007988 */ /* 0x0001e20008000804 */
[----:B------:R-:W-:Y:S05]  /*02d0*/  BRA `(.L_x_2) ;  /* 0x0000000000107947 */ /* 0x000fea0003800000 */
.L_x_1:
[----:B------:R-:W-:Y:S01]  /*02e0*/  IMAD.MOV.U32 R0, RZ, RZ, -0x1 ;  /* 0xffffffffff007424 */ /* 0x000fe200078e00ff */
[----:B------:R-:W-:-:S04]  /*02f0*/  MOV R4, 0x320 ;  /* 0x0000032000047802 */ /* 0x000fc80000000f00 */
[----:B------:R0:W-:Y:S03]  /*0300*/  STS [UR4], R0 ;  /* 0x00000000ff007988 */ /* 0x0001e60008000804 */
[----:B0-----:R-:W-:Y:S05]  /*0310*/  CALL.REL.NOINC `($__internal_1_$__cuda_sm10x_tcgen05_guardrail_trap_phase_invalid_during_alloc) ;  /* 0x000000ac00fc7944 */ /* 0x001fea0003c00000 */
.L_x_2:
[----:B------:R-:W-:Y:S05]  /*0320*/  WARPSYNC.ALL ;  /* 0x0000000000007948 */ /* 0x000fea0003800000 */
[----:B------:R-:W-:Y:S01]  /*0330*/  NOP ;  /* 0x0000000000007918 */ /* 0x000fe20000000000 */
.L_x_0:
[----:B------:R-:W1:Y:S01]  /*0340*/  LDC.64 R24, c[0x0][0x398] ;  /* 0x0000e600ff187b82 */ /* 0x000e620000000a00 */
[----:B------:R-:W2:Y:S01]  /*0350*/  S2R R7, SR_CTAID.X ;  /* 0x0000000000077919 */ /* 0x000ea20000002500 */
[----:B------:R-:W-:Y:S01]  /*0360*/  UMOV UR9, 0x400 ;  /* 0x0000040000097882 */ /* 0x000fe20000000000 */
[----:B------:R-:W-:Y:S01]  /*0370*/  SHF.R.U32.HI R143, RZ, 0x5, R3 ;  /* 0x00000005ff8f7819 */ /* 0x000fe20000011603 */
[----:B------:R-:W3:Y:S04]  /*0380*/  LDCU.128 UR12, c[0x0][0x380] ;  /* 0x00007000ff0c77ac */ /* 0x000ee80008000c00 */
[----:B------:R-:W4:Y:S01]  /*0390*/  S2UR UR4, SR_CgaCtaId ;  /* 0x00000000000479c3 */ /* 0x000f220000008800 */
[----:B------:R-:W-:-:S07]  /*03a0*/  UMOV UR7, 0x1 ;  /* 0x0000000100077882 */ /* 0x000fce0000000000 */
[----:B------:R-:W0:Y:S02]  /*03b0*/  LDC.64 R214, c[0x0][0x3a8] ;  /* 0x0000ea00ffd67b82 */ /* 0x000e240000000a00 */
[----:B01----:R-:W-:Y:S01]  /*03c0*/  VIADD R0, R25, 0x3f ;  /* 0x0000003f19007836 */ /* 0x003fe20000000000 */
[----:B------:R-:W-:-:S04]  /*03d0*/  IABS R13, R24 ;  /* 0x00000018000d7213 */ /* 0x000fc80000000000 */
[----:B------:R-:W-:Y:S01]  /*03e0*/  SHF.R.S32.HI R5, RZ, 0x1f, R0 ;  /* 0x0000001fff057819 */ /* 0x000fe20000011400 */
[----:B----4-:R-:W-:-:S03]  /*03f0*/  ULEA UR9, UR4, UR9, 0x18 ;  /* 0x0000000904097291 */ /* 0x010fc6000f8ec0ff */
[----:B------:R-:W-:Y:S02]  /*0400*/  LEA.HI R5, R5, R0, RZ, 0x6 ;  /* 0x0000000005057211 */ /* 0x000fe400078f30ff */
[----:B--2---:R-:W-:Y:S02]  /*0410*/  IABS R8, R7 ;  /* 0x0000000700087213 */ /* 0x004fe40000000000 */
[----:B------:R-:W-:-:S05]  /*0420*/  SHF.R.S32.HI R5, RZ, 0x6, R5 ;  /* 0x00000006ff057819 */ /* 0x000fca0000011405 */
[----:B------:R-:W-:-:S05]  /*0430*/  IMAD.SHL.U32 R2, R5, 0x8, RZ ;  /* 0x0000000805027824 */ /* 0x000fca00078e00ff */
[-C--:B------:R-:W-:Y:S02]  /*0440*/  IABS R9, R2.reuse ;  /* 0x0000000200097213 */ /* 0x080fe40000000000 */
[----:B------:R-:W-:Y:S02]  /*0450*/  IABS R10, R2 ;  /* 0x00000002000a7213 */ /* 0x000fe40000000000 */
[----:B------:R-:W0:Y:S08]  /*0460*/  I2F.RP R0, R9 ;  /* 0x0000000900007306 */ /* 0x000e300000209400 */
[----:B0-----:R-:W0:Y:S02]  /*0470*/  MUFU.RCP R0, R0 ;  /* 0x0000000000007308 */ /* 0x001e240000001000 */
[----:B0-----:R-:W-:-:S02]  /*0480*/  VIADD R4, R0, 0xffffffe ;  /* 0x0ffffffe00047836 */ /* 0x001fc40000000000 */
[----:B------:R-:W-:-:S04]  /*0490*/  IMAD.MOV R0, RZ, RZ, -R10 ;  /* 0x000000ffff007224 */ /* 0x000fc800078e0a0a */
[----:B------:R0:W1:Y:S02]  /*04a0*/  F2I.FTZ.U32.TRUNC.NTZ R5, R4 ;  /* 0x0000000400057305 */ /* 0x000064000021f000 */
[----:B0-----:R-:W-:Y:S02]  /*04b0*/  IMAD.MOV.U32 R4, RZ, RZ, RZ ;  /* 0x000000ffff047224 */ /* 0x001fe400078e00ff */
[----:B-1----:R-:W-:-:S04]  /*04c0*/  IMAD.MOV R6, RZ, RZ, -R5 ;  /* 0x000000ffff067224 */ /* 0x002fc800078e0a05 */
[----:B------:R-:W-:Y:S02]  /*04d0*/  IMAD R11, R6, R9, RZ ;  /* 0x00000009060b7224 */ /* 0x000fe400078e02ff */
[----:B------:R-:W-:Y:S02]  /*04e0*/  IMAD.MOV.U32 R6, RZ, RZ, R8 ;  /* 0x000000ffff067224 */ /* 0x000fe400078e0008 */
[----:B------:R-:W-:-:S06]  /*04f0*/  IMAD.HI.U32 R5, R5, R11, R4 ;  /* 0x0000000b05057227 */ /* 0x000fcc00078e0004 */
[----:B------:R-:W-:-:S04]  /*0500*/  IMAD.HI.U32 R5, R5, R6, RZ ;  /* 0x0000000605057227 */ /* 0x000fc800078e00ff */
[----:B------:R-:W-:Y:S01]  /*0510*/  IMAD R0, R5, R0, R6 ;  /* 0x0000000005007224 */ /* 0x000fe200078e0206 */
[----:B------:R-:W-:Y:S04]  /*0520*/  BAR.SYNC.DEFER_BLOCKING 0x0 ;  /* 0x0000000000007b1d */ /* 0x000fe80000010000 */
[----:B------:R-:W-:-:S13]  /*0530*/  ISETP.GT.U32.AND P1, PT, R9, R0, PT ;  /* 0x000000000900720c */ /* 0x000fda0003f24070 */
[----:B------:R-:W-:Y:S02]  /*0540*/  @!P1 IMAD.IADD R0, R0, 0x1, -R9 ;  /* 0x0000000100009824 */ /* 0x000fe400078e0a09 */
[----:B------:R-:W-:Y:S01]  /*0550*/  @!P1 VIADD R5, R5, 0x1 ;  /* 0x0000000105059836 */ /* 0x000fe20000000000 */
[----:B------:R-:W-:Y:S02]  /*0560*/  ISETP.NE.AND P1, PT, R2, RZ, PT ;  /* 0x000000ff0200720c */ /* 0x000fe40003f25270 */
[----:B------:R-:W-:Y:S02]  /*0570*/  ISETP.GE.U32.AND P0, PT, R0, R9, PT ;  /* 0x000000090000720c */ /* 0x000fe40003f06070 */
[----:B------:R-:W-:-:S04]  /*0580*/  LOP3.LUT R0, R7, R2, RZ, 0x3c, !PT ;  /* 0x0000000207007212 */ /* 0x000fc800078e3cff */
[----:B------:R-:W-:Y:S01]  /*0590*/  ISETP.GE.AND P2, PT, R0, RZ, PT ;  /* 0x000000ff0000720c */ /* 0x000fe20003f46270 */
[----:B------:R-:W-:-:S06]  /*05a0*/  VIADD R0, R24, 0x7f ;  /* 0x0000007f18007836 */ /* 0x000fcc0000000000 */
[----:B------:R-:W-:-:S04]  /*05b0*/  @P0 VIADD R5, R5, 0x1 ;  /* 0x0000000105050836 */ /* 0x000fc80000000000 */
[----:B------:R-:W-:Y:S01]  /*05c0*/  IMAD.MOV.U32 R4, RZ, RZ, R5 ;  /* 0x000000ffff047224 */ /* 0x000fe200078e0005 */
[----:B------:R-:W-:-:S03]  /*05d0*/  SHF.R.S32.HI R5, RZ, 0x1f, R0 ;  /* 0x0000001fff057819 */ /* 0x000fc60000011400 */
[----:B------:R-:W-:Y:S01]  /*05e0*/  @!P2 IMAD.MOV R4, RZ, RZ, -R4 ;  /* 0x000000ffff04a224 */ /* 0x000fe200078e0a04 */
[----:B------:R-:W-:Y:S02]  /*05f0*/  @!P1 LOP3.LUT R4, RZ, R2, RZ, 0x33, !PT ;  /* 0x00000002ff049212 */ /* 0x000fe400078e33ff */
[----:B------:R-:W-:-:S03]  /*0600*/  LEA.HI R5, R5, R0, RZ, 0x7 ;  /* 0x0000000005057211 */ /* 0x000fc600078f38ff */
[----:B------:R-:W-:Y:S02]  /*0610*/  IMAD.SHL.U32 R8, R4, 0x8, RZ ;  /* 0x0000000804087824 */ /* 0x000fe400078e00ff */
[----:B------:R-:W-:-:S03]  /*0620*/  IMAD.MOV R4, RZ, RZ, -R4 ;  /* 0x000000ffff047224 */ /* 0x000fc600078e0a04 */
[----:B------:R-:W-:Y:S01]  /*0630*/  LEA.HI.SX32 R5, R5, -R8, 0x19 ;  /* 0x8000000805057211 */ /* 0x000fe200078fcaff */
[----:B------:R-:W-:Y:S02]  /*0640*/  IMAD R10, R2, R4, R7 ;  /* 0x00000004020a7224 */ /* 0x000fe400078e0207 */
[----:B------:R-:W-:Y:S01]  /*0650*/  IMAD.MOV.U32 R4, RZ, RZ, RZ ;  /* 0x000000ffff047224 */ /* 0x000fe200078e00ff */
[----:B------:R-:W-:Y:S02]  /*0660*/  VIMNMX R15, PT, PT, R5, 0x8, PT ;  /* 0x00000008050f7848 */ /* 0x000fe40003fe0100 */
[----:B------:R-:W-:Y:S02]  /*0670*/  IABS R11, R10 ;  /* 0x0000000a000b7213 */ /* 0x000fe40000000000 */
[----:B------:R-:W-:-:S04]  /*0680*/  IABS R9, R15 ;  /* 0x0000000f00097213 */ /* 0x000fc80000000000 */
[----:B------:R-:W0:Y:S08]  /*0690*/  I2F.RP R0, R9 ;  /* 0x0000000900007306 */ /* 0x000e300000209400 */
[----:B0-----:R-:W0:Y:S02]  /*06a0*/  MUFU.RCP R0, R0 ;  /* 0x0000000000007308 */ /* 0x001e240000001000 */
[----:B0-----:R-:W-:-:S06]  /*06b0*/  VIADD R5, R0, 0xffffffe ;  /* 0x0ffffffe00057836 */ /* 0x001fcc0000000000 */
[----:B------:R-:W0:Y:S02]  /*06c0*/  F2I.FTZ.U32.TRUNC.NTZ R5, R5 ;  /* 0x0000000500057305 */ /* 0x000e24000021f000 */
[----:B0-----:R-:W-:-:S04]  /*06d0*/  IMAD.MOV R6, RZ, RZ, -R5 ;  /* 0x000000ffff067224 */ /* 0x001fc800078e0a05 */
[----:B------:R-:W-:-:S04]  /*06e0*/  IMAD.MOV.U32 R2, RZ, RZ, R6 ;  /* 0x000000ffff027224 */ /* 0x000fc800078e0006 */
[----:B------:R-:W-:Y:S01]  /*06f0*/  IMAD R7, R2, R9, RZ ;  /* 0x0000000902077224 */ /* 0x000fe200078e02ff */
[----:B------:R-:W-:-:S03]  /*0700*/  IABS R2, R15 ;  /* 0x0000000f00027213 */ /* 0x000fc60000000000 */
[----:B------:R-:W-:Y:S01]  /*0710*/  IMAD.HI.U32 R4, R5, R7, R4 ;  /* 0x0000000705047227 */ /* 0x000fe200078e0004 */
[----:B------:R-:W-:-:S03]  /*0720*/  IABS R7, R25 ;  /* 0x0000001900077213 */ /* 0x000fc60000000000 */
[----:B------:R-:W-:Y:S01]  /*0730*/  IMAD.MOV R0, RZ, RZ, -R2 ;  /* 0x000000ffff007224 */ /* 0x000fe200078e0a02 */
[----:B------:R-:W0:Y:S01]  /*0740*/  I2F.RP R6, R7 ;  /* 0x0000000700067306 */ /* 0x000e220000209400 */
[----:B------:R-:W-:-:S04]  /*0750*/  IMAD.HI.U32 R4, R4, R11, RZ ;  /* 0x0000000b04047227 */ /* 0x000fc800078e00ff */
[----:B------:R-:W-:Y:S01]  /*0760*/  IMAD R0, R4, R0, R11 ;  /* 0x0000000004007224 */ /* 0x000fe200078e020b */
[----:B------:R-:W-:Y:S02]  /*0770*/  LOP3.LUT R11, R3, 0x7f, RZ, 0xc0, !PT ;  /* 0x0000007f030b7812 */ /* 0x000fe400078ec0ff */
[----:B------:R-:W1:Y:S02]  /*0780*/  I2F.RP R2, R13 ;  /* 0x0000000d00027306 */ /* 0x000e640000209400 */
[----:B------:R-:W-:-:S06]  /*0790*/  ISETP.GT.U32.AND P1, PT, R9, R0, PT ;  /* 0x000000000900720c */ /* 0x000fcc0003f24070 */
[----:B0-----:R-:W-:Y:S07]  /*07a0*/  MUFU.RCP R6, R6 ;  /* 0x0000000600067308 */ /* 0x001fee0000001000 */
[----:B------:R-:W-:Y:S01]  /*07b0*/  @!P1 IMAD.IADD R0, R0, 0x1, -R9 ;  /* 0x0000000100009824 */ /* 0x000fe200078e0a09 */
[----:B-1----:R-:W0:Y:S01]  /*07c0*/  MUFU.RCP R2, R2 ;  /* 0x0000000200027308 */ /* 0x002e220000001000 */
[----:B------:R-:W-:Y:S01]  /*07d0*/  @!P1 VIADD R4, R4, 0x1 ;  /* 0x0000000104049836 */ /* 0x000fe20000000000 */
[----:B------:R-:W-:-:S02]  /*07e0*/  ISETP.NE.AND P1, PT, R15, RZ, PT ;  /* 0x000000ff0f00720c */ /* 0x000fc40003f25270 */
[----:B------:R-:W-:Y:S02]  /*07f0*/  ISETP.GE.U32.AND P0, PT, R0, R9, PT ;  /* 0x000000090000720c */ /* 0x000fe40003f06070 */
[----:B------:R-:W-:-:S04]  /*0800*/  LOP3.LUT R0, R10, R15, RZ, 0x3c, !PT ;  /* 0x0000000f0a007212 */ /* 0x000fc800078e3cff */
[----:B------:R-:W-:-:S07]  /*0810*/  ISETP.GE.AND P2, PT, R0, RZ, PT ;  /* 0x000000ff0000720c */ /* 0x000fce0003f46270 */
[----:B------:R-:W-:-:S04]  /*0820*/  @P0 VIADD R4, R4, 0x1 ;  /* 0x0000000104040836 */ /* 0x000fc80000000000 */
[----:B------:R-:W-:Y:S02]  /*0830*/  IMAD.MOV.U32 R12, RZ, RZ, R4 ;  /* 0x000000ffff0c7224 */ /* 0x000fe400078e0004 */
[----:B0-----:R-:W-:Y:S02]  /*0840*/  VIADD R4, R2, 0xffffffe ;  /* 0x0ffffffe02047836 */ /* 0x001fe40000000000 */
[----:B------:R-:W-:Y:S01]  /*0850*/  @!P2 IMAD.MOV R12, RZ, RZ, -R12 ;  /* 0x000000ffff0ca224 */ /* 0x000fe200078e0a0c */
[----:B------:R-:W-:Y:S01]  /*0860*/  @!P1 LOP3.LUT R12, RZ, R15, RZ, 0x33, !PT ;  /* 0x0000000fff0c9212 */ /* 0x000fe200078e33ff */
[----:B------:R0:W1:Y:S01]  /*0870*/  F2I.FTZ.U32.TRUNC.NTZ R5, R4 ;  /* 0x0000000400057305 */ /* 0x000062000021f000 */
[----:B------:R-:W-:-:S03]  /*0880*/  ISETP.NE.U32.AND P1, PT, R11, RZ, PT ;  /* 0x000000ff0b00720c */ /* 0x000fc60003f25070 */
[----:B------:R-:W-:-:S04]  /*0890*/  IMAD.MOV R0, RZ, RZ, -R12 ;  /* 0x000000ffff007224 */ /* 0x000fc800078e0a0c */
[----:B------:R-:W-:Y:S02]  /*08a0*/  IMAD R0, R15, R0, R10 ;  /* 0x000000000f007224 */ /* 0x000fe400078e020a */
[----:B0-----:R-:W-:Y:S02]  /*08b0*/  IMAD.MOV.U32 R4, RZ, RZ, RZ ;  /* 0x000000ffff047224 */ /* 0x001fe400078e00ff */
[----:B------:R-:W-:Y:S02]  /*08c0*/  IMAD.IADD R0, R8, 0x1, R0 ;  /* 0x0000000108007824 */ /* 0x000fe400078e0200 */
[----:B-1----:R-:W-:-:S04]  /*08d0*/  IMAD.MOV R2, RZ, RZ, -R5 ;  /* 0x000000ffff027224 */ /* 0x002fc800078e0a05 */
[----:B------:R-:W-:Y:S02]  /*08e0*/  IMAD.MOV.U32 R8, RZ, RZ, R2 ;  /* 0x000000ffff087224 */ /* 0x000fe400078e0002 */
[----:B------:R-:W-:Y:S02]  /*08f0*/  IMAD R2, R0, 0x80, R11 ;  /* 0x0000008000027824 */ /* 0x000fe400078e020b */
[----:B------:R-:W-:Y:S02]  /*0900*/  IMAD R9, R8, R13, RZ ;  /* 0x0000000d08097224 */ /* 0x000fe400078e02ff */
[----:B------:R-:W-:Y:S01]  /*0910*/  VIADD R8, R6, 0xffffffe ;  /* 0x0ffffffe06087836 */ /* 0x000fe20000000000 */
[----:B------:R-:W-:Y:S01]  /*0920*/  IABS R0, R2 ;  /* 0x0000000200007213 */ /* 0x000fe20000000000 */
[----:B------:R-:W-:Y:S01]  /*0930*/  IMAD.HI.U32 R4, R5, R9, R4 ;  /* 0x0000000905047227 */ /* 0x000fe200078e0004 */
[----:B------:R-:W-:Y:S01]  /*0940*/  SHF.R.U32.HI R5, RZ, 0x6, R3 ;  /* 0x00000006ff057819 */ /* 0x000fe20000011603 */
[----:B------:R0:W1:Y:S01]  /*0950*/  F2I.FTZ.U32.TRUNC.NTZ R9, R8 ;  /* 0x0000000800097305 */ /* 0x000062000021f000 */
[----:B------:R-:W-:Y:S01]  /*0960*/  ISETP.GE.AND P2, PT, R2, RZ, PT ;  /* 0x000000ff0200720c */ /* 0x000fe20003f46270 */
[----:B------:R-:W-:Y:S01]  /*0970*/  IMAD.MOV.U32 R6, RZ, RZ, R0 ;  /* 0x000000ffff067224 */ /* 0x000fe200078e0000 */
[----:B------:R-:W-:Y:S01]  /*0980*/  SGXT.U32 R5, R5, 0x1 ;  /* 0x000000010505781a */ /* 0x000fe20000000000 */
[----:B------:R-:W-:-:S02]  /*0990*/  IMAD.SHL.U32 R0, R12, 0x40, RZ ;  /* 0x000000400c007824 */ /* 0x000fc400078e00ff */
[----:B------:R-:W-:-:S03]  /*09a0*/  IMAD.HI.U32 R4, R4, R6, RZ ;  /* 0x0000000604047227 */ /* 0x000fc600078e00ff */
[----:B------:R-:W-:Y:S01]  /*09b0*/  LOP3.LUT R10, R0, R5, RZ, 0xfc, !PT ;  /* 0x00000005000a7212 */ /* 0x000fe200078efcff */
[----:B------:R-:W-:Y:S02]  /*09c0*/  IMAD.MOV R4, RZ, RZ, -R4 ;  /* 0x000000ffff047224 */ /* 0x000fe400078e0a04 */
[----:B0-----:R-:W-:Y:S01]  /*09d0*/  IMAD.MOV.U32 R8, RZ, RZ, RZ ;  /* 0x000000ffff087224 */ /* 0x001fe200078e00ff */
[----:B------:R-:W-:Y:S01]  /*09e0*/  LOP3.LUT R15, R10, 0x2, RZ, 0xfc, !PT ;  /* 0x000000020a0f7812 */ /* 0x000fe200078efcff */
[C---:B------:R-:W-:Y:S01]  /*09f0*/  IMAD R6, R13.reuse, R4, R6 ;  /* 0x000000040d067224 */ /* 0x040fe200078e0206 */
[----:B------:R-:W-:Y:S01]  /*0a00*/  IABS R12, R10 ;  /* 0x0000000a000c7213 */ /* 0x000fe20000000000 */
[----:B-1----:R-:W-:Y:S01]  /*0a10*/  IMAD.MOV R4, RZ, RZ, -R9 ;  /* 0x000000ffff047224 */ /* 0x002fe200078e0a09 */
[----:B------:R-:W-:Y:S02]  /*0a20*/  IABS R14, R15 ;  /* 0x0000000f000e7213 */ /* 0x000fe40000000000 */
[----:B------:R-:W-:Y:S01]  /*0a30*/  ISETP.GT.U32.AND P0, PT, R13, R6, PT ;  /* 0x000000060d00720c */ /* 0x000fe20003f04070 */
[----:B------:R-:W-:Y:S01]  /*0a40*/  IMAD R5, R4, R7, RZ ;  /* 0x0000000704057224 */ /* 0x000fe200078e02ff */
[----:B------:R-:W-:-:S02]  /*0a50*/  LOP3.LUT R31, R10, 0x6, RZ, 0xfc, !PT ;  /* 0x000000060a1f7812 */ /* 0x000fc400078efcff */
[C---:B------:R-:W-:Y:S01]  /*0a60*/  LOP3.LUT R34, R10.reuse, 0xa, RZ, 0xfc, !PT ;  /* 0x0000000a0a227812 */ /* 0x040fe200078efcff */
[----:B------:R-:W-:Y:S01]  /*0a70*/  IMAD.HI.U32 R8, R9, R5, R8 ;  /* 0x0000000509087227 */ /* 0x000fe200078e0008 */
[----:B------:R-:W-:Y:S02]  /*0a80*/  IABS R18, R31 ;  /* 0x0000001f00127213 */ /* 0x000fe40000000000 */
[----:B------:R-:W-:Y:S02]  /*0a90*/  LOP3.LUT R9, R10, 0x4, RZ, 0xfc, !PT ;  /* 0x000000040a097812 */ /* 0x000fe400078efcff */
[----:B------:R-:W-:Y:S01]  /*0aa0*/  IABS R22, R34 ;  /* 0x0000002200167213 */ /* 0x000fe20000000000 */
[----:B------:R-:W-:Y:S01]  /*0ab0*/  IMAD.HI.U32 R4, R8, R12, RZ ;  /* 0x0000000c08047227 */ /* 0x000fe200078e00ff */
[----:B------:R-:W-:Y:S02]  /*0ac0*/  IABS R16, R9 ;  /* 0x0000000900107213 */ /* 0x000fe40000000000 */
[----:B------:R-:W-:Y:S01]  /*0ad0*/  LOP3.LUT R33, R10, 0x8, RZ, 0xfc, !PT ;  /* 0x000000080a217812 */ /* 0x000fe200078efcff */
[----:B------:R-:W-:Y:S01]  /*0ae0*/  IMAD.HI.U32 R5, R8, R14, RZ ;  /* 0x0000000e08057227 */ /* 0x000fe200078e00ff */
[----:B------:R-:W-:-:S02]  /*0af0*/  ISETP.GE.AND P4, PT, R9, RZ, PT ;  /* 0x000000ff0900720c */ /* 0x000fc40003f86270 */
[----:B------:R-:W-:Y:S01]  /*0b00*/  ISETP.GE.AND P5, PT, R15, RZ, PT ;  /* 0x000000ff0f00720c */ /* 0x000fe20003fa6270 */
[----:B------:R-:W-:Y:S01]  /*0b10*/  IMAD.MOV R4, RZ, RZ, -R4 ;  /* 0x000000ffff047224 */ /* 0x000fe200078e0a04 */
[----:B------:R-:W-:Y:S01]  /*0b20*/  IABS R20, R33 ;  /* 0x0000002100147213 */ /* 0x000fe20000000000 */
[----:B------:R-:W-:Y:S01]  /*0b30*/  IMAD.MOV R5, RZ, RZ, -R5 ;  /* 0x000000ffff057224 */ /* 0x000fe200078e0a05 */
[----:B------:R-:W-:Y:S01]  /*0b40*/  LOP3.LUT R35, R10, 0xc, RZ, 0xfc, !PT ;  /* 0x0000000c0a237812 */ /* 0x000fe200078efcff */
[----:B------:R-:W-:Y:S01]  /*0b50*/  @!P0 IMAD.IADD R6, R6, 0x1, -R13 ;  /* 0x0000000106068824 */ /* 0x000fe200078e0a0d */
[C---:B------:R-:W-:Y:S01]  /*0b60*/  LOP3.LUT R37, R10.reuse, 0xe, RZ, 0xfc, !PT ;  /* 0x0000000e0a257812 */ /* 0x040fe200078efcff */
[C---:B------:R-:W-:Y:S01]  /*0b70*/  IMAD R12, R7.reuse, R4, R12 ;  /* 0x00000004070c7224 */ /* 0x040fe200078e020c */
[----:B------:R-:W-:Y:S01]  /*0b80*/  LOP3.LUT R39, R10, 0x12, RZ, 0xfc, !PT ;  /* 0x000000120a277812 */ /* 0x000fe200078efcff */
[----:B------:R-:W-:Y:S01]  /*0b90*/  IMAD R14, R7, R5, R14 ;  /* 0x00000005070e7224 */ /* 0x000fe200078e020e */
[----:B------:R-:W-:Y:S01]  /*0ba0*/  ISETP.GT.U32.AND P0, PT, R13, R6, PT ;  /* 0x000000060d00720c */ /* 0x000fe20003f04070 */
[----:B------:R-:W0:Y:S01]  /*0bb0*/  LDC.64 R4, c[0x0][0x3a0] ;  /* 0x0000e800ff047b82 */ /* 0x000e220000000a00 */
[----:B------:R-:W-:Y:S01]  /*0bc0*/  IMAD.HI.U32 R11, R8, R18, RZ ;  /* 0x00000012080b7227 */ /* 0x000fe200078e00ff */
[----:B------:R-:W-:-:S02]  /*0bd0*/  IABS R26, R37 ;  /* 0x00000025001a7213 */ /* 0x000fc40000000000 */
[----:B------:R-:W-:Y:S01]  /*0be0*/  LOP3.LUT R40, R10, 0x14, RZ, 0xfc, !PT ;  /* 0x000000140a287812 */ /* 0x000fe200078efcff */
[----:B------:R-:W-:Y:S01]  /*0bf0*/  IMAD.MOV R11, RZ, RZ, -R11 ;  /* 0x000000ffff0b7224 */ /* 0x000fe200078e0a0b */
[----:B------:R-:W-:Y:S01]  /*0c00*/  IABS R30, R39 ;  /* 0x00000027001e7213 */ /* 0x000fe20000000000 */
[----:B------:R-:W-:Y:S01]  /*0c10*/  IMAD.HI.U32 R9, R8, R16, RZ ;  /* 0x0000001008097227 */ /* 0x000fe200078e00ff */
[----:B------:R-:W-:Y:S02]  /*0c20*/  LOP3.LUT R38, R10, 0x10, RZ, 0xfc, !PT ;  /* 0x000000100a267812 */ /* 0x000fe400078efcff */
[----:B------:R-:W-:Y:S01]  /*0c30*/  IABS R32, R40 ;  /* 0x0000002800207213 */ /* 0x000fe20000000000 */
[----:B------:R-:W-:Y:S01]  /*0c40*/  IMAD.HI.U32 R15, R8, R22, RZ ;  /* 0x00000016080f7227 */ /* 0x000fe200078e00ff */
[----:B------:R-:W-:Y:S02]  /*0c50*/  IABS R28, R38 ;  /* 0x00000026001c7213 */ /* 0x000fe40000000000 */
[----:B------:R-:W-:Y:S01]  /*0c60*/  LOP3.LUT R41, R10, 0x2c, RZ, 0xfc, !PT ;  /* 0x0000002c0a297812 */ /* 0x000fe200078efcff */
[----:B------:R-:W-:Y:S01]  /*0c70*/  @!P0 IMAD.IADD R6, R6, 0x1, -R13 ;  /* 0x0000000106068824 */ /* 0x000fe200078e0a0d */
[----:B------:R-:W-:Y:S01]  /*0c80*/  ISETP.NE.AND P0, PT, R24, RZ, PT ;  /* 0x000000ff1800720c */ /* 0x000fe20003f05270 */
[----:B------:R-:W-:Y:S01]  /*0c90*/  IMAD R18, R7, R11, R18 ;  /* 0x0000000b07127224 */ /* 0x000fe200078e0212 */
[----:B------:R-:W-:Y:S01]  /*0ca0*/  IABS R56, R41 ;  /* 0x0000002900387213 */ /* 0x000fe20000000000 */
[----:B------:R-:W-:Y:S01]  /*0cb0*/  IMAD.MOV R9, RZ, RZ, -R9 ;  /* 0x000000ffff097224 */ /* 0x000fe200078e0a09 */
[C---:B------:R-:W-:Y:S01]  /*0cc0*/  LOP3.LUT R43, R10.reuse, 0x2e, RZ, 0xfc, !PT ;  /* 0x0000002e0a2b7812 */ /* 0x040fe200078efcff */
[----:B------:R-:W-:Y:S01]  /*0cd0*/  IMAD.MOV R15, RZ, RZ, -R15 ;  /* 0x000000ffff0f7224 */ /* 0x000fe200078e0a0f */
[----:B------:R-:W-:Y:S01]  /*0ce0*/  LOP3.LUT R45, R10, 0x32, RZ, 0xfc, !PT ;  /* 0x000000320a2d7812 */ /* 0x000fe200078efcff */
[----:B------:R-:W-:Y:S01]  /*0cf0*/  IMAD.HI.U32 R13, R8, R20, RZ ;  /* 0x00000014080d7227 */ /* 0x000fe200078e00ff */
[----:B------:R-:W-:-:S02]  /*0d00*/  IABS R58, R43 ;  /* 0x0000002b003a7213 */ /* 0x000fc40000000000 */
[----:B------:R-:W-:Y:S01]  /*0d10*/  IABS R62, R45 ;  /* 0x0000002d003e7213 */ /* 0x000fe20000000000 */
[----:B0-----:R-:W-:Y:S01]  /*0d20*/  VIADD R11, R4, 0xffffffec ;  /* 0xffffffec040b7836 */ /* 0x001fe20000000000 */
[----:B------:R-:W-:Y:S01]  /*0d30*/  LOP3.LUT R47, R10, 0x38, RZ, 0xfc, !PT ;  /* 0x000000380a2f7812 */ /* 0x000fe200078efcff */
[----:B------:R-:W-:Y:S01]  /*0d40*/  @!P2 IMAD.MOV R6, RZ, RZ, -R6 ;  /* 0x000000ffff06a224 */ /* 0x000fe200078e0a06 */
[----:B------:R-:W-:Y:S01]  /*0d50*/  @!P0 LOP3.LUT R6, RZ, R24, RZ, 0x33, !PT ;  /* 0x00000018ff068212 */ /* 0x000fe200078e33ff */
[----:B------:R-:W-:Y:S01]  /*0d60*/  IMAD R16, R7, R9, R16 ;  /* 0x0000000907107224 */ /* 0x000fe200078e0210 */
[----:B------:R-:W-:Y:S01]  /*0d70*/  ISETP.GE.U32.AND P0, PT, R11, 0x7fffffad, PT ;  /* 0x7fffffad0b00780c */ /* 0x000fe20003f06070 */
[C---:B------:R-:W-:Y:S01]  /*0d80*/  VIADD R9, R4.reuse, 0xffffffed ;  /* 0xffffffed04097836 */ /* 0x040fe20000000000 */
[----:B------:R-:W-:Y:S01]  /*0d90*/  IABS R24, R35 ;  /* 0x0000002300187213 */ /* 0x000fe20000000000 */
[----:B------:R-:W-:Y:S01]  /*0da0*/  IMAD R22, R7, R15, R22 ;  /* 0x0000000f07167224 */ /* 0x000fe200078e0216 */
[----:B------:R-:W-:Y:S01]  /*0db0*/  SEL R17, RZ, 0x1, P0 ;  /* 0x00000001ff117807 */ /* 0x000fe20000000000 */
[----:B------:R-:W-:Y:S01]  /*0dc0*/  VIADD R11, R4, 0xffffffe8 ;  /* 0xffffffe8040b7836 */ /* 0x000fe20000000000 */
[----:B------:R-:W-:Y:S01]  /*0dd0*/  ISETP.GE.U32.AND P2, PT, R9, 0x7fffffae, PT ;  /* 0x7fffffae0900780c */ /* 0x000fe20003f46070 */
[----:B------:R-:W-:Y:S01]  /*0de0*/  IMAD.MOV R13, RZ, RZ, -R13 ;  /* 0x000000ffff0d7224 */ /* 0x000fe200078e0a0d */
[----:B------:R-:W-:Y:S01]  /*0df0*/  LOP3.LUT R49, R10, 0x3a, RZ, 0xfc, !PT ;  /* 0x0000003a0a317812 */ /* 0x000fe200078efcff */
[C---:B------:R-:W-:Y:S01]  /*0e00*/  VIADD R15, R4.reuse, 0xffffffee ;  /* 0xffffffee040f7836 */ /* 0x040fe20000000000 */
[----:B------:R-:W-:Y:S01]  /*0e10*/  ISETP.GE.U32.AND P0, PT, R11, 0x7fffffa9, PT ;  /* 0x7fffffa90b00780c */ /* 0x000fe20003f06070 */
[----:B------:R-:W-:Y:S01]  /*0e20*/  IMAD R20, R7, R13, R20 ;  /* 0x0000000d07147224 */ /* 0x000fe200078e0214 */
[----:B------:R-:W-:Y:S01]  /*0e30*/  SEL R74, RZ, 0x1fffe, P2 ;  /* 0x0001fffeff4a7807 */ /* 0x000fe20001000000 */
[C---:B------:R-:W-:Y:S01]  /*0e40*/  VIADD R9, R4.reuse, 0xffffffe9 ;  /* 0xffffffe904097836 */ /* 0x040fe20000000000 */
[----:B------:R-:W-:Y:S01]  /*0e50*/  ISETP.GE.U32.AND P6, PT, R15, 0x7fffffaf, PT ;  /* 0x7fffffaf0f00780c */ /* 0x000fe20003fc6070 */
[C---:B------:R-:W-:Y:S01]  /*0e60*/  VIADD R13, R4.reuse, 0xffffffef ;  /* 0xffffffef040d7836 */ /* 0x040fe20000000000 */
[----:B------:R-:W-:Y:S01]  /*0e70*/  SEL R21, RZ, 0x1, P0 ;  /* 0x00000001ff157807 */ /* 0x000fe20000000000 */
[C---:B------:R-:W-:Y:S01]  /*0e80*/  VIADD R11, R4.reuse, 0xffffffea ;  /* 0xffffffea040b7836 */ /* 0x040fe20000000000 */
[----:B------:R-:W-:Y:S01]  /*0e90*/  ISETP.GE.U32.AND P2, PT, R9, 0x7fffffaa, PT ;  /* 0x7fffffaa0900780c */ /* 0x000fe20003f46070 */
[----:B------:R-:W-:Y:S01]  /*0ea0*/  VIADD R9, R4, 0xffffffeb ;  /* 0xffffffeb04097836 */ /* 0x000fe20000000000 */
[----:B------:R-:W-:Y:S01]  /*0eb0*/  SEL R15, RZ, 0x4, P6 ;  /* 0x00000004ff0f7807 */ /* 0x000fe20003000000 */
[----:B------:R-:W-:Y:S01]  /*0ec0*/  IMAD.IADD R17, R17, 0x1, R74 ;  /* 0x0000000111117824 */ /* 0x000fe200078e024a */
[----:B------:R-:W-:Y:S01]  /*0ed0*/  ISETP.GE.U32.AND P3, PT, R13, 0x7fffffb0, PT ;  /* 0x7fffffb00d00780c */ /* 0x000fe20003f66070 */
[----:B------:R-:W-:Y:S01]  /*0ee0*/  IMAD.HI.U32 R13, R8, R32, RZ ;  /* 0x00000020080d7227 */ /* 0x000fe200078e00ff */
[----:B------:R-:W-:-:S02]  /*0ef0*/  ISETP.GE.U32.AND P6, PT, R11, 0x7fffffab, PT ;  /* 0x7fffffab0b00780c */ /* 0x000fc40003fc6070 */
[----:B------:R-:W-:Y:S01]  /*0f00*/  SEL R72, RZ, 0x7fff8, P3 ;  /* 0x0007fff8ff487807 */ /* 0x000fe20001800000 */
[C---:B------:R-:W-:Y:S01]  /*0f10*/  VIADD R11, R4.reuse, 0xffffffe4 ;  /* 0xffffffe4040b7836 */ /* 0x040fe20000000000 */
[----:B------:R-:W-:Y:S01]  /*0f20*/  ISETP.GE.U32.AND P3, PT, R9, 0x7fffffac, PT ;  /* 0x7fffffac0900780c */ /* 0x000fe20003f66070 */
[C---:B------:R-:W-:Y:S01]  /*0f30*/  VIADD R9, R4.reuse, 0xffffffe6 ;  /* 0xffffffe604097836 */ /* 0x040fe20000000000 */
[----:B------:R-:W-:Y:S01]  /*0f40*/  SEL R78, RZ, 0x1fffe, P2 ;  /* 0x0001fffeff4e7807 */ /* 0x000fe20001000000 */
[----:B------:R-:W-:Y:S01]  /*0f50*/  IMAD.MOV R13, RZ, RZ, -R13 ;  /* 0x000000ffff0d7224 */ /* 0x000fe200078e0a0d */
[----:B------:R-:W-:Y:S01]  /*0f60*/  ISETP.GE.U32.AND P0, PT, R11, 0x7fffffa5, PT ;  /* 0x7fffffa50b00780c */ /* 0x000fe20003f06070 */
[----:B------:R-:W-:Y:S01]  /*0f70*/  VIADD R11, R4, 0xffffffe5 ;  /* 0xffffffe5040b7836 */ /* 0x000fe20000000000 */
[C---:B------:R-:W-:Y:S01]  /*0f80*/  ISETP.GT.U32.AND P2, PT, R7.reuse, R12, PT ;  /* 0x0000000c0700720c */ /* 0x040fe20003f44070 */
[----:B------:R-:W-:Y:S01]  /*0f90*/  IMAD R32, R7, R13, R32 ;  /* 0x0000000d07207224 */ /* 0x000fe200078e0220 */
[----:B------:R-:W-:Y:S01]  /*0fa0*/  SEL R76, RZ, 0x7fff8, P3 ;  /* 0x0007fff8ff4c7807 */ /* 0x000fe20001800000 */
[----:B------:R-:W-:Y:S01]  /*0fb0*/  IMAD.IADD R21, R21, 0x1, R78 ;  /* 0x0000000115157824 */ /* 0x000fe200078e024e */
[----:B------:R-:W-:Y:S01]  /*0fc0*/  SEL R19, RZ, 0x4, P6 ;  /* 0x00000004ff137807 */ /* 0x000fe20003000000 */
[----:B------:R-:W-:Y:S01]  /*0fd0*/  IMAD R115, R6, R5, RZ ;  /* 0x0000000506737224 */ /* 0x000fe200078e02ff */
[----:B------:R-:W-:Y:S01]  /*0fe0*/  ISETP.GE.U32.AND P3, PT, R9, 0x7fffffa7, PT ;  /* 0x7fffffa70900780c */ /* 0x000fe20003f66070 */
[C---:B------:R-:W-:Y:S01]  /*0ff0*/  VIADD R9, R4.reuse, 0xffffffe1 ;  /* 0xffffffe104097836 */ /* 0x040fe20000000000 */
[----:B------:R-:W-:Y:S01]  /*1000*/  ISETP.GE.U32.AND P6, PT, R11, 0x7fffffa6, PT ;  /* 0x7fffffa60b00780c */ /* 0x000fe20003fc6070 */
[----:B------:R-:W-:Y:S01]  /*1010*/  VIADD R11, R4, 0xffffffe7 ;  /* 0xffffffe7040b7836 */ /* 0x000fe20000000000 */
[----:B------:R-:W-:-:S02]  /*1020*/  SEL R27, RZ, 0x1, P0 ;  /* 0x00000001ff1b7807 */ /* 0x000fc40000000000 */
[----:B------:R-:W-:Y:S01]  /*1030*/  SEL R82, RZ, 0x1fffe, P6 ;  /* 0x0001fffeff527807 */ /* 0x000fe20003000000 */
[----:B------:R-:W-:Y:S01]  /*1040*/  @!P2 IMAD.IADD R12, R12, 0x1, -R7 ;  /* 0x000000010c0ca824 */ /* 0x000fe200078e0a07 */
[----:B------:R-:W-:Y:S01]  /*1050*/  ISETP.GE.U32.AND P6, PT, R9, 0x7fffffa2, PT ;  /* 0x7fffffa20900780c */ /* 0x000fe20003fc6070 */
[----:B------:R-:W-:Y:S01]  /*1060*/  IMAD.HI.U32 R9, R8, R24, RZ ;  /* 0x0000001808097227 */ /* 0x000fe200078e00ff */
[----:B------:R-:W-:Y:S02]  /*1070*/  ISETP.GE.U32.AND P0, PT, R11, 0x7fffffa8, PT ;  /* 0x7fffffa80b00780c */ /* 0x000fe40003f06070 */
[----:B------:R-:W-:Y:S01]  /*1080*/  SEL R86, RZ, 0x1fffe, P6 ;  /* 0x0001fffeff567807 */ /* 0x000fe20003000000 */
[C---:B------:R-:W-:Y:S01]  /*1090*/  VIADD R11, R4.reuse, 0xffffffe2 ;  /* 0xffffffe2040b7836 */ /* 0x040fe20000000000 */
[----:B------:R-:W-:Y:S01]  /*10a0*/  ISETP.GT.U32.AND P6, PT, R7, R14, PT ;  /* 0x0000000e0700720c */ /* 0x000fe20003fc4070 */
[----:B------:R-:W-:Y:S01]  /*10b0*/  IMAD.MOV R9, RZ, RZ, -R9 ;  /* 0x000000ffff097224 */ /* 0x000fe200078e0a09 */
[----:B------:R-:W-:Y:S01]  /*10c0*/  SEL R23, RZ, 0x4, P3 ;  /* 0x00000004ff177807 */ /* 0x000fe20001800000 */
[----:B------:R-:W-:Y:S01]  /*10d0*/  IMAD.IADD R27, R27, 0x1, R82 ;  /* 0x000000011b1b7824 */ /* 0x000fe200078e0252 */
[C---:B------:R-:W-:Y:S01]  /*10e0*/  ISETP.GT.U32.AND P3, PT, R7.reuse, R12, PT ;  /* 0x0000000c0700720c */ /* 0x040fe20003f64070 */
[----:B------:R-:W-:Y:S01]  /*10f0*/  IMAD R24, R7, R9, R24 ;  /* 0x0000000907187224 */ /* 0x000fe200078e0218 */
[----:B------:R-:W-:Y:S01]  /*1100*/  ISETP.GE.U32.AND P2, PT, R11, 0x7fffffa3, PT ;  /* 0x7fffffa30b00780c */ /* 0x000fe20003f46070 */
[----:B------:R-:W-:Y:S01]  /*1110*/  VIADD R11, R4, 0xffffffe3 ;  /* 0xffffffe3040b7836 */ /* 0x000fe20000000000 */
[----:B------:R-:W-:Y:S01]  /*1120*/  SEL R80, RZ, 0x7fff8, P0 ;  /* 0x0007fff8ff507807 */ /* 0x000fe20000000000 */
[----:B------:R-:W-:Y:S01]  /*1130*/  IMAD.HI.U32 R9, R8, R26, RZ ;  /* 0x0000001a08097227 */ /* 0x000fe200078e00ff */
[----:B------:R-:W-:-:S02]  /*1140*/  SEL R29, RZ, 0x4, P2 ;  /* 0x00000004ff1d7807 */ /* 0x000fc40001000000 */
[C---:B------:R-:W-:Y:S01]  /*1150*/  ISETP.GT.U32.AND P2, PT, R7.reuse, R16, PT ;  /* 0x000000100700720c */ /* 0x040fe20003f44070 */
[----:B------:R-:W-:Y:S01]  /*1160*/  @!P6 IMAD.IADD R14, R14, 0x1, -R7 ;  /* 0x000000010e0ee824 */ /* 0x000fe200078e0a07 */
[----:B------:R-:W-:Y:S01]  /*1170*/  ISETP.GT.U32.AND P6, PT, R7, R20, PT ;  /* 0x000000140700720c */ /* 0x000fe20003fc4070 */
[----:B------:R-:W-:Y:S01]  /*1180*/  IMAD.MOV R9, RZ, RZ, -R9 ;  /* 0x000000ffff097224 */ /* 0x000fe200078e0a09 */
[----:B------:R-:W-:Y:S01]  /*1190*/  ISETP.GE.U32.AND P0, PT, R11, 0x7fffffa4, PT ;  /* 0x7fffffa40b00780c */ /* 0x000fe20003f06070 */
[----:B------:R-:W-:Y:S01]  /*11a0*/  @!P3 IMAD.IADD R12, R12, 0x1, -R7 ;  /* 0x000000010c0cb824 */ /* 0x000fe200078e0a07 */
[C---:B------:R-:W-:Y:S01]  /*11b0*/  ISETP.GT.U32.AND P3, PT, R7.reuse, R18, PT ;  /* 0x000000120700720c */ /* 0x040fe20003f64070 */
[----:B------:R-:W-:Y:S01]  /*11c0*/  IMAD R26, R7, R9, R26 ;  /* 0x00000009071a7224 */ /* 0x000fe200078e021a */
[----:B------:R-:W-:Y:S01]  /*11d0*/  SEL R84, RZ, 0x7fff8, P0 ;  /* 0x0007fff8ff547807 */ /* 0x000fe20000000000 */
[----:B------:R-:W-:Y:S01]  /*11e0*/  IMAD.HI.U32 R11, R8, R30, RZ ;  /* 0x0000001e080b7227 */ /* 0x000fe200078e00ff */
[----:B------:R-:W-:-:S02]  /*11f0*/  ISETP.GE.AND P0, PT, R10, RZ, PT ;  /* 0x000000ff0a00720c */ /* 0x000fc40003f06270 */
[----:B------:R-:W-:Y:S01]  /*1200*/  LOP3.LUT R13, R10, 0x18, RZ, 0xfc, !PT ;  /* 0x000000180a0d7812 */ /* 0x000fe200078efcff */
[--C-:B------:R-:W-:Y:S01]  /*1210*/  @!P2 IMAD.IADD R16, R16, 0x1, -R7.reuse ;  /* 0x000000011010a824 */ /* 0x100fe200078e0a07 */
[C---:B------:R-:W-:Y:S01]  /*1220*/  ISETP.GT.U32.AND P2, PT, R7.reuse, R14, PT ;  /* 0x0000000e0700720c */ /* 0x040fe20003f44070 */
[----:B------:R-:W-:Y:S01]  /*1230*/  @!P6 IMAD.IADD R20, R20, 0x1, -R7 ;  /* 0x000000011414e824 */ /* 0x000fe200078e0a07 */
[----:B------:R-:W-:Y:S01]  /*1240*/  IABS R36, R13 ;  /* 0x0000000d00247213 */ /* 0x000fe20000000000 */
[----:B------:R-:W-:Y:S01]  /*1250*/  IMAD.MOV R11, RZ, RZ, -R11 ;  /* 0x000000ffff0b7224 */ /* 0x000fe200078e0a0b */
[----:B------:R-:W-:Y:S01]  /*1260*/  LOP3.LUT R51, R10, 0x3c, RZ, 0xfc, !PT ;  /* 0x0000003c0a337812 */ /* 0x000fe200078efcff */
[----:B------:R-:W-:Y:S01]  /*1270*/  @!P3 IMAD.IADD R18, R18, 0x1, -R7 ;  /* 0x000000011212b824 */ /* 0x000fe200078e0a07 */
[C---:B------:R-:W-:Y:S01]  /*1280*/  ISETP.GT.U32.AND P3, PT, R7.reuse, R16, PT ;  /* 0x000000100700720c */ /* 0x040fe20003f64070 */
[----:B------:R-:W-:Y:S01]  /*1290*/  IMAD.HI.U32 R9, R8, R28, RZ ;  /* 0x0000001c08097227 */ /* 0x000fe200078e00ff */
[----:B------:R-:W-:-:S02]  /*12a0*/  ISETP.GT.U32.AND P6, PT, R7, R20, PT ;  /* 0x000000140700720c */ /* 0x000fc40003fc4070 */
[----:B------:R-:W-:Y:S01]  /*12b0*/  LOP3.LUT R21, R21, 0x3, RZ, 0xc0, !PT ;  /* 0x0000000315157812 */ /* 0x000fe200078ec0ff */
[----:B------:R-:W-:Y:S01]  /*12c0*/  @!P0 IMAD.MOV R12, RZ, RZ, -R12 ;  /* 0x000000ffff0c8224 */ /* 0x000fe200078e0a0c */
[C---:B------:R-:W-:Y:S01]  /*12d0*/  ISETP.GT.U32.AND P0, PT, R7.reuse, R18, PT ;  /* 0x000000120700720c */ /* 0x040fe20003f04070 */
[----:B------:R-:W-:Y:S01]  /*12e0*/  @!P2 IMAD.IADD R14, R14, 0x1, -R7 ;  /* 0x000000010e0ea824 */ /* 0x000fe200078e0a07 */
[C---:B------:R-:W-:Y:S01]  /*12f0*/  ISETP.GT.U32.AND P2, PT, R7.reuse, R22, PT ;  /* 0x000000160700720c */ /* 0x040fe20003f44070 */
[----:B------:R-:W-:Y:S01]  /*1300*/  IMAD R30, R7, R11, R30 ;  /* 0x0000000b071e7224 */ /* 0x000fe200078e021e */
[----:B------:R-:W-:Y:S01]  /*1310*/  LOP3.LUT R11, R10, 0x16, RZ, 0xfc, !PT ;  /* 0x000000160a0b7812 */ /* 0x000fe200078efcff */
[----:B------:R-:W-:Y:S01]  /*1320*/  @!P5 IMAD.MOV R14, RZ, RZ, -R14 ;  /* 0x000000ffff0ed224 */ /* 0x000fe200078e0a0e */
[----:B------:R-:W-:Y:S01]  /*1330*/  IADD3 R19, PT, PT, R21, R76, R19 ;  /* 0x0000004c15137210 */ /* 0x000fe20007ffe013 */
[--C-:B------:R-:W-:Y:S01]  /*1340*/  @!P3 IMAD.IADD R16, R16, 0x1, -R7.reuse ;  /* 0x000000011010b824 */ /* 0x100fe200078e0a07 */
[C---:B------:R-:W-:Y:S01]  /*1350*/  ISETP.GT.U32.AND P3, PT, R7.reuse, R24, PT ;  /* 0x000000180700720c */ /* 0x040fe20003f64070 */
[--C-:B------:R-:W-:Y:S01]  /*1360*/  @!P6 IMAD.IADD R20, R20, 0x1, -R7.reuse ;  /* 0x000000011414e824 */ /* 0x100fe200078e0a07 */
[----:B------:R-:W-:Y:S01]  /*1370*/  ISETP.GT.U32.AND P6, PT, R7, R26, PT ;  /* 0x0000001a0700720c */ /* 0x000fe20003fc4070 */
[----:B------:R-:W-:Y:S01]  /*1380*/  @!P4 IMAD.MOV R16, RZ, RZ, -R16 ;  /* 0x000000ffff10c224 */ /* 0x000fe200078e0a10 */
[----:B------:R-:W-:Y:S01]  /*1390*/  LOP3.LUT R17, R17, 0x3, RZ, 0xc0, !PT ;  /* 0x0000000311117812 */ /* 0x000fe200078ec0ff */
[--C-:B------:R-:W-:Y:S01]  /*13a0*/  @!P0 IMAD.IADD R18, R18, 0x1, -R7.reuse ;  /* 0x0000000112128824 */ /* 0x100fe200078e0a07 */
[----:B------:R-:W-:Y:S01]  /*13b0*/  ISETP.GE.AND P0, PT, R31, RZ, PT ;  /* 0x000000ff1f00720c */ /* 0x000fe20003f06270 */
[----:B------:R-:W-:Y:S01]  /*13c0*/  @!P2 IMAD.IADD R22, R22, 0x1, -R7 ;  /* 0x000000011616a824 */ /* 0x000fe200078e0a07 */
[----:B------:R-:W-:Y:S01]  /*13d0*/  ISETP.GE.AND P2, PT, R33, RZ, PT ;  /* 0x000000ff2100720c */ /* 0x000fe20003f46270 */
[----:B------:R-:W-:Y:S01]  /*13e0*/  IMAD.MOV R9, RZ, RZ, -R9 ;  /* 0x000000ffff097224 */ /* 0x000fe200078e0a09 */
[C---:B------:R-:W-:Y:S01]  /*13f0*/  LOP3.LUT R31, R10.reuse, 0x20, RZ, 0xfc, !PT ;  /* 0x000000200a1f7812 */ /* 0x040fe200078efcff */
[----:B------:R-:W-:Y:S01]  /*1400*/  IMAD.SHL.U32 R19, R19, 0x100, RZ ;  /* 0x0000010013137824 */ /* 0x000fe200078e00ff */
[----:B------:R-:W-:Y:S01]  /*1410*/  LOP3.LUT R33, R10, 0x24, RZ, 0xfc, !PT ;  /* 0x000000240a217812 */ /* 0x000fe200078efcff */
[--C-:B------:R-:W-:Y:S01]  /*1420*/  @!P3 IMAD.IADD R24, R24, 0x1, -R7.reuse ;  /* 0x000000011818b824 */ /* 0x100fe200078e0a07 */
[----:B------:R-:W-:Y:S01]  /*1430*/  ISETP.GE.AND P3, PT, R34, RZ, PT ;  /* 0x000000ff2200720c */ /* 0x000fe20003f66270 */
[----:B------:R-:W-:Y:S01]  /*1440*/  @!P6 IMAD.IADD R26, R26, 0x1, -R7 ;  /* 0x000000011a1ae824 */ /* 0x000fe200078e0a07 */
[C---:B------:R-:W-:Y:S01]  /*1450*/  ISETP.GT.U32.AND P6, PT, R7.reuse, R22, PT ;  /* 0x000000160700720c */ /* 0x040fe20003fc4070 */
[C---:B------:R-:W-:Y:S01]  /*1460*/  IMAD R28, R7.reuse, R9, R28 ;  /* 0x00000009071c7224 */ /* 0x040fe200078e021c */
[C---:B------:R-:W-:Y:S01]  /*1470*/  ISETP.GT.U32.AND P4, PT, R7.reuse, R24, PT ;  /* 0x000000180700720c */ /* 0x040fe20003f84070 */
[----:B------:R-:W-:Y:S01]  /*1480*/  @!P0 IMAD.MOV R18, RZ, RZ, -R18 ;  /* 0x000000ffff128224 */ /* 0x000fe200078e0a12 */
[C---:B------:R-:W-:Y:S01]  /*1490*/  ISETP.GT.U32.AND P5, PT, R7.reuse, R26, PT ;  /* 0x0000001a0700720c */ /* 0x040fe20003fa4070 */
[----:B------:R-:W-:Y:S01]  /*14a0*/  @!P2 IMAD.MOV R20, RZ, RZ, -R20 ;  /* 0x000000ffff14a224 */ /* 0x000fe200078e0a14 */
[----:B------:R-:W-:-:S02]  /*14b0*/  ISETP.GT.U32.AND P2, PT, R7, R30, PT ;  /* 0x0000001e0700720c */ /* 0x000fc40003f44070 */
[----:B------:R-:W-:Y:S02]  /*14c0*/  IABS R34, R11 ;  /* 0x0000000b00227213 */ /* 0x000fe40000000000 */
[C---:B------:R-:W-:Y:S02]  /*14d0*/  ISETP.GT.U32.AND P0, PT, R7.reuse, R28, PT ;  /* 0x0000001c0700720c */ /* 0x040fe40003f04070 */
[----:B------:R-:W-:Y:S01]  /*14e0*/  IABS R44, R31 ;  /* 0x0000001f002c7213 */ /* 0x000fe20000000000 */
[--C-:B------:R-:W-:Y:S01]  /*14f0*/  @!P6 IMAD.IADD R22, R22, 0x1, -R7.reuse ;  /* 0x000000011616e824 */ /* 0x100fe200078e0a07 */
[----:B------:R-:W-:Y:S01]  /*1500*/  ISETP.GT.U32.AND P6, PT, R7, R32, PT ;  /* 0x000000200700720c */ /* 0x000fe20003fc4070 */
[--C-:B------:R-:W-:Y:S01]  /*1510*/  @!P4 IMAD.IADD R24, R24, 0x1, -R7.reuse ;  /* 0x000000011818c824 */ /* 0x100fe200078e0a07 */
[----:B------:R-:W-:Y:S01]  /*1520*/  ISETP.GE.AND P4, PT, R35, RZ, PT ;  /* 0x000000ff2300720c */ /* 0x000fe20003f86270 */
[----:B------:R-:W-:Y:S01]  /*1530*/  @!P5 IMAD.IADD R26, R26, 0x1, -R7 ;  /* 0x000000011a1ad824 */ /* 0x000fe200078e0a07 */
[----:B------:R-:W-:Y:S01]  /*1540*/  ISETP.GE.AND P5, PT, R37, RZ, PT ;  /* 0x000000ff2500720c */ /* 0x000fe20003fa6270 */
[----:B------:R-:W-:Y:S01]  /*1550*/  IMAD.HI.U32 R9, R8, R34, RZ ;  /* 0x0000002208097227 */ /* 0x000fe200078e00ff */
[----:B------:R-:W-:-:S02]  /*1560*/  IABS R48, R33 ;  /* 0x0000002100307213 */ /* 0x000fc40000000000 */
[----:B------:R-:W-:Y:S01]  /*1570*/  LOP3.LUT R35, R10, 0x26, RZ, 0xfc, !PT ;  /* 0x000000260a237812 */ /* 0x000fe200078efcff */
[----:B------:R-:W-:Y:S01]  /*1580*/  @!P2 IMAD.IADD R30, R30, 0x1, -R7 ;  /* 0x000000011e1ea824 */ /* 0x000fe200078e0a07 */
[----:B------:R-:W-:Y:S01]  /*1590*/  LOP3.LUT R37, R10, 0x28, RZ, 0xfc, !PT ;  /* 0x000000280a257812 */ /* 0x000fe200078efcff */
[----:B------:R-:W-:Y:S01]  /*15a0*/  IMAD.MOV R9, RZ, RZ, -R9 ;  /* 0x000000ffff097224 */ /* 0x000fe200078e0a09 */
[----:B------:R-:W-:Y:S01]  /*15b0*/  IABS R50, R35 ;  /* 0x0000002300327213 */ /* 0x000fe20000000000 */
[--C-:B------:R-:W-:Y:S01]  /*15c0*/  @!P6 IMAD.IADD R32, R32, 0x1, -R7.reuse ;  /* 0x000000012020e824 */ /* 0x100fe200078e0a07 */
[C---:B------:R-:W-:Y:S01]  /*15d0*/  ISETP.GT.U32.AND P6, PT, R7.reuse, R30, PT ;  /* 0x0000001e0700720c */ /* 0x040fe20003fc4070 */
[----:B------:R-:W-:Y:S01]  /*15e0*/  @!P0 IMAD.IADD R28, R28, 0x1, -R7 ;  /* 0x000000011c1c8824 */ /* 0x000fe200078e0a07 */
[----:B------:R-:W-:Y:S01]  /*15f0*/  ISETP.GE.AND P0, PT, R38, RZ, PT ;  /* 0x000000ff2600720c */ /* 0x000fe20003f06270 */
[----:B------:R-:W-:Y:S01]  /*1600*/  IMAD R34, R7, R9, R34 ;  /* 0x0000000907227224 */ /* 0x000fe200078e0222 */
[----:B------:R-:W-:Y:S01]  /*1610*/  IABS R52, R37 ;  /* 0x0000002500347213 */ /* 0x000fe20000000000 */
[----:B------:R-:W-:Y:S01]  /*1620*/  @!P4 IMAD.MOV R24, RZ, RZ, -R24 ;  /* 0x000000ffff18c224 */ /* 0x000fe200078e0a18 */
[----:B------:R-:W-:Y:S01]  /*1630*/  ISETP.GE.AND P4, PT, R39, RZ, PT ;  /* 0x000000ff2700720c */ /* 0x000fe20003f86270 */
[----:B------:R-:W-:Y:S01]  /*1640*/  IMAD.HI.U32 R9, R8, R36, RZ ;  /* 0x0000002408097227 */ /* 0x000fe200078e00ff */
[----:B------:R-:W-:-:S02]  /*1650*/  ISETP.GT.U32.AND P2, PT, R7, R28, PT ;  /* 0x0000001c0700720c */ /* 0x000fc40003f44070 */
[----:B------:R-:W-:Y:S01]  /*1660*/  LOP3.LUT R39, R10, 0x2a, RZ, 0xfc, !PT ;  /* 0x0000002a0a277812 */ /* 0x000fe200078efcff */
[----:B------:R-:W-:Y:S01]  /*1670*/  @!P5 IMAD.MOV R26, RZ, RZ, -R26 ;  /* 0x000000ffff1ad224 */ /* 0x000fe200078e0a1a */
[----:B------:R-:W-:Y:S01]  /*1680*/  ISETP.GT.U32.AND P5, PT, R7, R34, PT ;  /* 0x000000220700720c */ /* 0x000fe20003fa4070 */
[----:B------:R-:W-:Y:S01]  /*1690*/  IMAD.MOV R9, RZ, RZ, -R9 ;  /* 0x000000ffff097224 */ /* 0x000fe200078e0a09 */
[----:B------:R-:W-:Y:S01]  /*16a0*/  IABS R54, R39 ;  /* 0x0000002700367213 */ /* 0x000fe20000000000 */
[--C-:B------:R-:W-:Y:S01]  /*16b0*/  @!P6 IMAD.IADD R30, R30, 0x1, -R7.reuse ;  /* 0x000000011e1ee824 */ /* 0x100fe200078e0a07 */
[----:B------:R-:W-:Y:S01]  /*16c0*/  ISETP.GE.AND P6, PT, R11, RZ, PT ;  /* 0x000000ff0b00720c */ /* 0x000fe20003fc6270 */
[C---:B------:R-:W-:Y:S01]  /*16d0*/  IMAD R36, R7.reuse, R9, R36 ;  /* 0x0000000907247224 */ /* 0x040fe200078e0224 */
[----:B------:R-:W-:Y:S01]  /*16e0*/  LOP3.LUT R9, R10, 0x1a, RZ, 0xfc, !PT ;  /* 0x0000001a0a097812 */ /* 0x000fe200078efcff */
[----:B------:R-:W-:Y:S01]  /*16f0*/  @!P3 IMAD.MOV R22, RZ, RZ, -R22 ;  /* 0x000000ffff16b224 */ /* 0x000fe200078e0a16 */
[C---:B------:R-:W-:Y:S01]  /*1700*/  ISETP.GT.U32.AND P3, PT, R7.reuse, R32, PT ;  /* 0x000000200700720c */ /* 0x040fe20003f64070 */
[----:B------:R-:W-:Y:S01]  /*1710*/  @!P4 IMAD.MOV R30, RZ, RZ, -R30 ;  /* 0x000000ffff1ec224 */ /* 0x000fe200078e0a1e */
[----:B------:R-:W-:Y:S01]  /*1720*/  ISETP.GT.U32.AND P4, PT, R7, R36, PT ;  /* 0x000000240700720c */ /* 0x000fe20003f84070 */
[--C-:B------:R-:W-:Y:S01]  /*1730*/  @!P2 IMAD.IADD R28, R28, 0x1, -R7.reuse ;  /* 0x000000011c1ca824 */ /* 0x100fe200078e0a07 */
[----:B------:R-:W-:Y:S01]  /*1740*/  ISETP.GE.AND P2, PT, R40, RZ, PT ;  /* 0x000000ff2800720c */ /* 0x000fe20003f46270 */
[----:B------:R-:W-:Y:S01]  /*1750*/  @!P5 IMAD.IADD R34, R34, 0x1, -R7 ;  /* 0x000000012222d824 */ /* 0x000fe200078e0a07 */
[----:B------:R-:W-:Y:S01]  /*1760*/  IABS R38, R9 ;  /* 0x0000000900267213 */ /* 0x000fe20000000000 */
[----:B------:R-:W-:Y:S01]  /*1770*/  @!P0 IMAD.MOV R28, RZ, RZ, -R28 ;  /* 0x000000ffff1c8224 */ /* 0x000fe200078e0a1c */
[----:B------:R-:W-:-:S02]  /*1780*/  LOP3.LUT R11, R10, 0x1c, RZ, 0xfc, !PT ;  /* 0x0000001c0a0b7812 */ /* 0x000fc400078efcff */
[----:B------:R-:W-:Y:S02]  /*1790*/  ISETP.GT.U32.AND P0, PT, R7, R34, PT ;  /* 0x000000220700720c */ /* 0x000fe40003f04070 */
[----:B------:R-:W-:Y:S01]  /*17a0*/  ISETP.GE.AND P5, PT, R9, RZ, PT ;  /* 0x000000ff0900720c */ /* 0x000fe20003fa6270 */
[--C-:B------:R-:W-:Y:S01]  /*17b0*/  @!P3 IMAD.IADD R32, R32, 0x1, -R7.reuse ;  /* 0x000000012020b824 */ /* 0x100fe200078e0a07 */
[----:B------:R-:W-:Y:S01]  /*17c0*/  IABS R40, R11 ;  /* 0x0000000b00287213 */ /* 0x000fe20000000000 */
[----:B------:R-:W-:Y:S01]  /*17d0*/  IMAD.HI.U32 R9, R8, R38, RZ ;  /* 0x0000002608097227 */ /* 0x000fe200078e00ff */
[----:B------:R-:W-:Y:S02]  /*17e0*/  ISETP.GE.AND P3, PT, R13, RZ, PT ;  /* 0x000000ff0d00720c */ /* 0x000fe40003f66270 */
[----:B------:R-:W-:Y:S01]  /*17f0*/  LOP3.LUT R13, R10, 0x1e, RZ, 0xfc, !PT ;  /* 0x0000001e0a0d7812 */ /* 0x000fe200078efcff */
[----:B------:R-:W-:Y:S01]  /*1800*/  @!P4 IMAD.IADD R36, R36, 0x1, -R7 ;  /* 0x000000012424c824 */ /* 0x000fe200078e0a07 */
[----:B------:R-:W-:Y:S01]  /*1810*/  LOP3.LUT R27, R27, 0x3, RZ, 0xc0, !PT ;  /* 0x000000031b1b7812 */ /* 0x000fe200078ec0ff */
[----:B------:R-:W-:Y:S01]  /*1820*/  @!P2 IMAD.MOV R32, RZ, RZ, -R32 ;  /* 0x000000ffff20a224 */ /* 0x000fe200078e0a20 */
[----:B------:R-:W-:Y:S01]  /*1830*/  ISETP.GE.AND P2, PT, R11, RZ, PT ;  /* 0x000000ff0b00720c */ /* 0x000fe20003f46270 */
[----:B------:R-:W-:Y:S01]  /*1840*/  IMAD.MOV R9, RZ, RZ, -R9 ;  /* 0x000000ffff097224 */ /* 0x000fe200078e0a09 */
[----:B------:R-:W-:Y:S01]  /*1850*/  ISETP.GT.U32.AND P4, PT, R7, R36, PT ;  /* 0x000000240700720c */ /* 0x000fe20003f84070 */
[----:B------:R-:W-:Y:S01]  /*1860*/  IMAD.HI.U32 R11, R8, R40, RZ ;  /* 0x00000028080b7227 */ /* 0x000fe200078e00ff */
[----:B------:R-:W-:-:S02]  /*1870*/  IABS R42, R13 ;  /* 0x0000000d002a7213 */ /* 0x000fc40000000000 */
[----:B------:R-:W-:Y:S01]  /*1880*/  IADD3 R15, PT, PT, R17, R72, R15 ;  /* 0x00000048110f7210 */ /* 0x000fe20007ffe00f */
[----:B------:R-:W-:Y:S01]  /*1890*/  @!P0 IMAD.IADD R34, R34, 0x1, -R7 ;  /* 0x0000000122228824 */ /* 0x000fe200078e0a07 */
[----:B------:R-:W-:Y:S01]  /*18a0*/  ISETP.GE.AND P0, PT, R13, RZ, PT ;  /* 0x000000ff0d00720c */ /* 0x000fe20003f06270 */
[----:B------:R-:W-:Y:S01]  /*18b0*/  IMAD R38, R7, R9, R38 ;  /* 0x0000000907267224 */ /* 0x000fe200078e0226 */
[----:B------:R-:W-:Y:S01]  /*18c0*/  IADD3 R23, PT, PT, R27, R80, R23 ;  /* 0x000000501b177210 */ /* 0x000fe20007ffe017 */
[----:B------:R-:W-:Y:S01]  /*18d0*/  IMAD.MOV R11, RZ, RZ, -R11 ;  /* 0x000000ffff0b7224 */ /* 0x000fe200078e0a0b */
[----:B------:R-:W-:Y:S01]  /*18e0*/  LOP3.LUT R72, R19, 0xf00, RZ, 0xe2, !PT ;  /* 0x00000f0013487812 */ /* 0x000fe200078ee2ff */
[----:B------:R-:W-:Y:S01]  /*18f0*/  @!P6 IMAD.MOV R34, RZ, RZ, -R34 ;  /* 0x000000ffff22e224 */ /* 0x000fe200078e0a22 */
[----:B------:R-:W-:Y:S01]  /*1900*/  ISETP.GT.U32.AND P6, PT, R7, R38, PT ;  /* 0x000000260700720c */ /* 0x000fe20003fc4070 */
[----:B------:R-:W-:-:S04]  /*1910*/  IMAD.HI.U32 R13, R8, R42, RZ ;  /* 0x0000002a080d7227 */ /* 0x000fc800078e00ff */
[C---:B------:R-:W-:Y:S02]  /*1920*/  IMAD R40, R7.reuse, R11, R40 ;  /* 0x0000000b07287224 */ /* 0x040fe400078e0228 */
[----:B------:R-:W-:Y:S02]  /*1930*/  IMAD.MOV R13, RZ, RZ, -R13 ;  /* 0x000000ffff0d7224 */ /* 0x000fe400078e0a0d */
[--C-:B------:R-:W-:Y:S01]  /*1940*/  @!P4 IMAD.IADD R36, R36, 0x1, -R7.reuse ;  /* 0x000000012424c824 */ /* 0x100fe200078e0a07 */
[C---:B------:R-:W-:Y:S01]  /*1950*/  ISETP.GT.U32.AND P4, PT, R7.reuse, R40, PT ;  /* 0x000000280700720c */ /* 0x040fe20003f84070 */
[C---:B------:R-:W-:Y:S01]  /*1960*/  IMAD R42, R7.reuse, R13, R42 ;  /* 0x0000000d072a7224 */ /* 0x040fe200078e022a */
[----:B------:R-:W-:Y:S01]  /*1970*/  LOP3.LUT R13, R10, 0x22, RZ, 0xfc, !PT ;  /* 0x000000220a0d7812 */ /* 0x000fe200078efcff */
[----:B------:R-:W-:Y:S02]  /*1980*/  @!P6 IMAD.IADD R38, R38, 0x1, -R7 ;  /* 0x000000012626e824 */ /* 0x000fe400078e0a07 */
[----:B------:R-:W-:Y:S01]  /*1990*/  IMAD.HI.U32 R9, R8, R44, RZ ;  /* 0x0000002c08097227 */ /* 0x000fe200078e00ff */
[----:B------:R-:W-:-:S02]  /*19a0*/  ISETP.GT.U32.AND P6, PT, R7, R42, PT ;  /* 0x0000002a0700720c */ /* 0x000fc40003fc4070 */
[----:B------:R-:W-:Y:S01]  /*19b0*/  IABS R46, R13 ;  /* 0x0000000d002e7213 */ /* 0x000fe20000000000 */
[----:B------:R-:W-:Y:S02]  /*19c0*/  IMAD.MOV R9, RZ, RZ, -R9 ;  /* 0x000000ffff097224 */ /* 0x000fe400078e0a09 */
[----:B------:R-:W-:-:S04]  /*19d0*/  IMAD.HI.U32 R11, R8, R48, RZ ;  /* 0x00000030080b7227 */ /* 0x000fc800078e00ff */
[----:B------:R-:W-:Y:S01]  /*19e0*/  @!P4 IMAD.IADD R40, R40, 0x1, -R7 ;  /* 0x000000012828c824 */ /* 0x000fe200078e0a07 */
[C---:B------:R-:W-:Y:S01]  /*19f0*/  ISETP.GT.U32.AND P4, PT, R7.reuse, R38, PT ;  /* 0x000000260700720c */ /* 0x040fe20003f84070 */
[----:B------:R-:W-:Y:S02]  /*1a00*/  IMAD R44, R7, R9, R44 ;  /* 0x00000009072c7224 */ /* 0x000fe400078e022c */
[----:B------:R-:W-:-:S04]  /*1a10*/  IMAD.HI.U32 R9, R8, R46, RZ ;  /* 0x0000002e08097227 */ /* 0x000fc800078e00ff */
[----:B------:R-:W-:Y:S01]  /*1a20*/  @!P6 IMAD.IADD R42, R42, 0x1, -R7 ;  /* 0x000000012a2ae824 */ /* 0x000fe200078e0a07 */
[C---:B------:R-:W-:Y:S01]  /*1a30*/  ISETP.GT.U32.AND P6, PT, R7.reuse, R40, PT ;  /* 0x000000280700720c */ /* 0x040fe20003fc4070 */
[----:B------:R-:W-:Y:S02]  /*1a40*/  IMAD.MOV R9, RZ, RZ, -R9 ;  /* 0x000000ffff097224 */ /* 0x000fe400078e0a09 */
[----:B------:R-:W-:Y:S02]  /*1a50*/  IMAD.MOV R11, RZ, RZ, -R11 ;  /* 0x000000ffff0b7224 */ /* 0x000fe400078e0a0b */
[C---:B------:R-:W-:Y:S02]  /*1a60*/  IMAD R46, R7.reuse, R9, R46 ;  /* 0x00000009072e7224 */ /* 0x040fe400078e022e */
[----:B------:R-:W-:Y:S01]  /*1a70*/  @!P4 IMAD.IADD R38, R38, 0x1, -R7 ;  /* 0x000000012626c824 */ /* 0x000fe200078e0a07 */
[C---:B------:R-:W-:Y:S01]  /*1a80*/  ISETP.GT.U32.AND P4, PT, R7.reuse, R44, PT ;  /* 0x0000002c0700720c */ /* 0x040fe20003f84070 */
[----:B------:R-:W-:-:S02]  /*1a90*/  IMAD R48, R7, R11, R48 ;  /* 0x0000000b07307224 */ /* 0x000fc400078e0230 */
[----:B------:R-:W-:Y:S01]  /*1aa0*/  @!P5 IMAD.MOV R38, RZ, RZ, -R38 ;  /* 0x000000ffff26d224 */ /* 0x000fe200078e0a26 */
[----:B------:R-:W-:Y:S01]  /*1ab0*/  ISETP.GT.U32.AND P5, PT, R7, R46, PT ;  /* 0x0000002e0700720c */ /* 0x000fe20003fa4070 */
[----:B------:R-:W-:-:S04]  /*1ac0*/  IMAD.HI.U32 R9, R8, R50, RZ ;  /* 0x0000003208097227 */ /* 0x000fc800078e00ff */
[----:B------:R-:W-:Y:S01]  /*1ad0*/  @!P6 IMAD.IADD R40, R40, 0x1, -R7 ;  /* 0x000000012828e824 */ /* 0x000fe200078e0a07 */
[C---:B------:R-:W-:Y:S01]  /*1ae0*/  ISETP.GT.U32.AND P6, PT, R7.reuse, R48, PT ;  /* 0x000000300700720c */ /* 0x040fe20003fc4070 */
[----:B------:R-:W-:Y:S02]  /*1af0*/  IMAD.MOV R9, RZ, RZ, -R9 ;  /* 0x000000ffff097224 */ /* 0x000fe400078e0a09 */
[----:B------:R-:W-:Y:S01]  /*1b00*/  @!P3 IMAD.MOV R36, RZ, RZ, -R36 ;  /* 0x000000ffff24b224 */ /* 0x000fe200078e0a24 */
[C---:B------:R-:W-:Y:S01]  /*1b10*/  ISETP.GT.U32.AND P3, PT, R7.reuse, R42, PT ;  /* 0x0000002a0700720c */ /* 0x040fe20003f64070 */
[----:B------:R-:W-:Y:S02]  /*1b20*/  IMAD R50, R7, R9, R50 ;  /* 0x0000000907327224 */ /* 0x000fe400078e0232 */
[----:B------:R-:W-:Y:S01]  /*1b30*/  @!P4 IMAD.IADD R44, R44, 0x1, -R7 ;  /* 0x000000012c2cc824 */ /* 0x000fe200078e0a07 */
[----:B------:R-:W-:Y:S01]  /*1b40*/  ISETP.GE.AND P4, PT, R31, RZ, PT ;  /* 0x000000ff1f00720c */ /* 0x000fe20003f86270 */
[----:B------:R-:W-:Y:S01]  /*1b50*/  IMAD.HI.U32 R9, R8, R52, RZ ;  /* 0x0000003408097227 */ /* 0x000fe200078e00ff */
[----:B------:R-:W-:-:S03]  /*1b60*/  IABS R31, R49 ;  /* 0x00000031001f7213 */ /* 0x000fc60000000000 */
[----:B------:R-:W-:Y:S01]  /*1b70*/  @!P5 IMAD.IADD R46, R46, 0x1, -R7 ;  /* 0x000000012e2ed824 */ /* 0x000fe200078e0a07 */
[----:B------:R-:W-:Y:S01]  /*1b80*/  ISETP.GT.U32.AND P5, PT, R7, R44, PT ;  /* 0x0000002c0700720c */ /* 0x000fe20003fa4070 */
[----:B------:R-:W-:Y:S02]  /*1b90*/  IMAD.MOV R11, RZ, RZ, -R9 ;  /* 0x000000ffff0b7224 */ /* 0x000fe400078e0a09 */
[----:B------:R-:W-:-:S04]  /*1ba0*/  IMAD.HI.U32 R9, R8, R54, RZ ;  /* 0x0000003608097227 */ /* 0x000fc800078e00ff */
[----:B------:R-:W-:Y:S01]  /*1bb0*/  @!P6 IMAD.IADD R48, R48, 0x1, -R7 ;  /* 0x000000013030e824 */ /* 0x000fe200078e0a07 */
[C---:B------:R-:W-:Y:S01]  /*1bc0*/  ISETP.GT.U32.AND P6, PT, R7.reuse, R46, PT ;  /* 0x0000002e0700720c */ /* 0x040fe20003fc4070 */
[C---:B------:R-:W-:Y:S02]  /*1bd0*/  IMAD R52, R7.reuse, R11, R52 ;  /* 0x0000000b07347224 */ /* 0x040fe400078e0234 */
[----:B------:R-:W-:Y:S02]  /*1be0*/  IMAD.MOV R11, RZ, RZ, -R9 ;  /* 0x000000ffff0b7224 */ /* 0x000fe400078e0a09 */
[--C-:B------:R-:W-:Y:S01]  /*1bf0*/  @!P3 IMAD.IADD R42, R42, 0x1, -R7.reuse ;  /* 0x000000012a2ab824 */ /* 0x100fe200078e0a07 */
[C---:B------:R-:W-:Y:S01]  /*1c00*/  ISETP.GT.U32.AND P3, PT, R7.reuse, R50, PT ;  /* 0x000000320700720c */ /* 0x040fe20003f64070 */
[----:B------:R-:W-:Y:S02]  /*1c10*/  IMAD R54, R7, R11, R54 ;  /* 0x0000000b07367224 */ /* 0x000fe400078e0236 */
[----:B------:R-:W-:-:S02]  /*1c20*/  @!P5 IMAD.IADD R44, R44, 0x1, -R7 ;  /* 0x000000012c2cd824 */ /* 0x000fc400078e0a07 */
[----:B------:R-:W-:Y:S01]  /*1c30*/  IMAD.HI.U32 R9, R8, R56, RZ ;  /* 0x0000003808097227 */ /* 0x000fe200078e00ff */
[----:B------:R-:W-:-:S03]  /*1c40*/  ISETP.GT.U32.AND P5, PT, R7, R54, PT ;  /* 0x000000360700720c */ /* 0x000fc60003fa4070 */
[--C-:B------:R-:W-:Y:S01]  /*1c50*/  @!P6 IMAD.IADD R46, R46, 0x1, -R7.reuse ;  /* 0x000000012e2ee824 */ /* 0x100fe200078e0a07 */
[----:B------:R-:W-:Y:S01]  /*1c60*/  ISETP.GE.AND P6, PT, R13, RZ, PT ;  /* 0x000000ff0d00720c */ /* 0x000fe20003fc6270 */
[----:B------:R-:W-:Y:S01]  /*1c70*/  @!P2 IMAD.MOV R40, RZ, RZ, -R40 ;  /* 0x000000ffff28a224 */ /* 0x000fe200078e0a28 */
[----:B------:R-:W-:Y:S01]  /*1c80*/  IABS R13, R47 ;  /* 0x0000002f000d7213 */ /* 0x000fe20000000000 */
[----:B------:R-:W-:Y:S01]  /*1c90*/  @!P3 IMAD.IADD R50, R50, 0x1, -R7 ;  /* 0x000000013232b824 */ /* 0x000fe200078e0a07 */
[C---:B------:R-:W-:Y:S01]  /*1ca0*/  ISETP.GT.U32.AND P3, PT, R7.reuse, R48, PT ;  /* 0x000000300700720c */ /* 0x040fe20003f64070 */
[----:B------:R-:W-:Y:S02]  /*1cb0*/  IMAD.MOV R9, RZ, RZ, -R9 ;  /* 0x000000ffff097224 */ /* 0x000fe400078e0a09 */
[----:B------:R-:W-:Y:S01]  /*1cc0*/  @!P0 IMAD.MOV R42, RZ, RZ, -R42 ;  /* 0x000000ffff2a8224 */ /* 0x000fe200078e0a2a */
[C---:B------:R-:W-:Y:S01]  /*1cd0*/  ISETP.GT.U32.AND P2, PT, R7.reuse, R50, PT ;  /* 0x000000320700720c */ /* 0x040fe20003f44070 */
[----:B------:R-:W-:Y:S01]  /*1ce0*/  @!P5 IMAD.IADD R54, R54, 0x1, -R7 ;  /* 0x000000013636d824 */ /* 0x000fe200078e0a07 */
[C---:B------:R-:W-:Y:S01]  /*1cf0*/  ISETP.GT.U32.AND P0, PT, R7.reuse, R52, PT ;  /* 0x000000340700720c */ /* 0x040fe20003f04070 */
[----:B------:R-:W-:-:S02]  /*1d00*/  IMAD R56, R7, R9, R56 ;  /* 0x0000000907387224 */ /* 0x000fc400078e0238 */
[----:B------:R-:W-:Y:S01]  /*1d10*/  @!P6 IMAD.MOV R46, RZ, RZ, -R46 ;  /* 0x000000ffff2ee224 */ /* 0x000fe200078e0a2e */
[----:B------:R-:W-:Y:S01]  /*1d20*/  ISETP.GT.U32.AND P6, PT, R7, R54, PT ;  /* 0x000000360700720c */ /* 0x000fe20003fc4070 */
[----:B------:R-:W-:-:S04]  /*1d30*/  IMAD.HI.U32 R9, R8, R58, RZ ;  /* 0x0000003a08097227 */ /* 0x000fc800078e00ff */
[----:B------:R-:W-:Y:S01]  /*1d40*/  @!P4 IMAD.MOV R44, RZ, RZ, -R44 ;  /* 0x000000ffff2cc224 */ /* 0x000fe200078e0a2c */
[----:B------:R-:W-:Y:S01]  /*1d50*/  ISETP.GE.AND P4, PT, R37, RZ, PT ;  /* 0x000000ff2500720c */ /* 0x000fe20003f86270 */
[----:B------:R-:W-:Y:S01]  /*1d60*/  IMAD.MOV R9, RZ, RZ, -R9 ;  /* 0x000000ffff097224 */ /* 0x000fe200078e0a09 */
[----:B------:R-:W-:Y:S01]  /*1d70*/  LOP3.LUT R37, R10, 0x30, RZ, 0xfc, !PT ;  /* 0x000000300a257812 */ /* 0x000fe200078efcff */
[--C-:B------:R-:W-:Y:S01]  /*1d80*/  @!P2 IMAD.IADD R50, R50, 0x1, -R7.reuse ;  /* 0x000000013232a824 */ /* 0x100fe200078e0a07 */
[C---:B------:R-:W-:Y:S01]  /*1d90*/  ISETP.GT.U32.AND P2, PT, R7.reuse, R56, PT ;  /* 0x000000380700720c */ /* 0x040fe20003f44070 */
[C---:B------:R-:W-:Y:S01]  /*1da0*/  IMAD R58, R7.reuse, R9, R58 ;  /* 0x00000009073a7224 */ /* 0x040fe200078e023a */
[----:B------:R-:W-:Y:S01]  /*1db0*/  IABS R60, R37 ;  /* 0x00000025003c7213 */ /* 0x000fe20000000000 */
[--C-:B------:R-:W-:Y:S02]  /*1dc0*/  @!P6 IMAD.IADD R54, R54, 0x1, -R7.reuse ;  /* 0x000000013636e824 */ /* 0x100fe400078e0a07 */
[----:B------:R-:W-:Y:S01]  /*1dd0*/  @!P0 IMAD.IADD R52, R52, 0x1, -R7 ;  /* 0x0000000134348824 */ /* 0x000fe200078e0a07 */
[----:B------:R-:W-:Y:S01]  /*1de0*/  ISETP.GT.U32.AND P6, PT, R7, R58, PT ;  /* 0x0000003a0700720c */ /* 0x000fe20003fc4070 */
[----:B------:R-:W-:Y:S01]  /*1df0*/  IMAD.HI.U32 R9, R8, R60, RZ ;  /* 0x0000003c08097227 */ /* 0x000fe200078e00ff */
[----:B------:R-:W-:-:S02]  /*1e00*/  ISETP.GE.AND P0, PT, R35, RZ, PT ;  /* 0x000000ff2300720c */ /* 0x000fc40003f06270 */
[C---:B------:R-:W-:Y:S01]  /*1e10*/  ISETP.GT.U32.AND P5, PT, R7.reuse, R52, PT ;  /* 0x000000340700720c */ /* 0x040fe20003fa4070 */
[----:B------:R-:W-:Y:S01]  /*1e20*/  IMAD.MOV R11, RZ, RZ, -R9 ;  /* 0x000000ffff0b7224 */ /* 0x000fe200078e0a09 */
[----:B------:R-:W-:Y:S01]  /*1e30*/  LOP3.LUT R35, R10, 0x3e, RZ, 0xfc, !PT ;  /* 0x0000003e0a237812 */ /* 0x000fe200078efcff */
[----:B------:R-:W-:Y:S02]  /*1e40*/  @!P2 IMAD.IADD R56, R56, 0x1, -R7 ;  /* 0x000000013838a824 */ /* 0x000fe400078e0a07 */
[C---:B------:R-:W-:Y:S02]  /*1e50*/  IMAD R60, R7.reuse, R11, R60 ;  /* 0x0000000b073c7224 */ /* 0x040fe400078e023c */
[----:B------:R-:W-:Y:S01]  /*1e60*/  IMAD.HI.U32 R9, R8, R62, RZ ;  /* 0x0000003e08097227 */ /* 0x000fe200078e00ff */
[----:B------:R-:W-:-:S03]  /*1e70*/  ISETP.GT.U32.AND P2, PT, R7, R56, PT ;  /* 0x000000380700720c */ /* 0x000fc60003f44070 */
[--C-:B------:R-:W-:Y:S01]  /*1e80*/  @!P6 IMAD.IADD R58, R58, 0x1, -R7.reuse ;  /* 0x000000013a3ae824 */ /* 0x100fe200078e0a07 */
[----:B------:R-:W-:Y:S01]  /*1e90*/  ISETP.GT.U32.AND P6, PT, R7, R60, PT ;  /* 0x0000003c0700720c */ /* 0x000fe20003fc4070 */
[----:B------:R-:W-:Y:S01]  /*1ea0*/  @!P5 IMAD.IADD R52, R52, 0x1, -R7 ;  /* 0x000000013434d824 */ /* 0x000fe200078e0a07 */
[----:B------:R-:W-:Y:S01]  /*1eb0*/  ISETP.GE.AND P5, PT, R39, RZ, PT ;  /* 0x000000ff2700720c */ /* 0x000fe20003fa6270 */
[----:B------:R-:W-:Y:S01]  /*1ec0*/  IMAD.MOV R11, RZ, RZ, -R9 ;  /* 0x000000ffff0b7224 */ /* 0x000fe200078e0a09 */
[----:B------:R-:W-:Y:S01]  /*1ed0*/  LOP3.LUT R39, R10, 0x34, RZ, 0xfc, !PT ;  /* 0x000000340a277812 */ /* 0x000fe200078efcff */
[--C-:B------:R-:W-:Y:S01]  /*1ee0*/  @!P3 IMAD.IADD R48, R48, 0x1, -R7.reuse ;  /* 0x000000013030b824 */ /* 0x100fe200078e0a07 */
[----:B------:R-:W-:Y:S01]  /*1ef0*/  ISETP.GE.AND P3, PT, R33, RZ, PT ;  /* 0x000000ff2100720c */ /* 0x000fe20003f66270 */
[----:B------:R-:W-:Y:S01]  /*1f00*/  IMAD R62, R7, R11, R62 ;  /* 0x0000000b073e7224 */ /* 0x000fe200078e023e */
[----:B------:R-:W-:Y:S01]  /*1f10*/  IABS R64, R39 ;  /* 0x0000002700407213 */ /* 0x000fe20000000000 */
[--C-:B------:R-:W-:Y:S01]  /*1f20*/  @!P2 IMAD.IADD R56, R56, 0x1, -R7.reuse ;  /* 0x000000013838a824 */ /* 0x100fe200078e0a07 */
[----:B------:R-:W-:Y:S01]  /*1f30*/  ISETP.GE.AND P2, PT, R41, RZ, PT ;  /* 0x000000ff2900720c */ /* 0x000fe20003f46270 */
[----:B------:R-:W-:Y:S01]  /*1f40*/  @!P0 IMAD.MOV R50, RZ, RZ, -R50 ;  /* 0x000000ffff328224 */ /* 0x000fe200078e0a32 */
[----:B------:R-:W-:Y:S01]  /*1f50*/  LOP3.LUT R41, R10, 0x36, RZ, 0xfc, !PT ;  /* 0x000000360a297812 */ /* 0x000fe200078efcff */
[----:B------:R-:W-:Y:S01]  /*1f60*/  @!P6 IMAD.IADD R60, R60, 0x1, -R7 ;  /* 0x000000013c3ce824 */ /* 0x000fe200078e0a07 */
[----:B------:R-:W-:Y:S01]  /*1f70*/  ISETP.GT.U32.AND P6, PT, R7, R62, PT ;  /* 0x0000003e0700720c */ /* 0x000fe20003fc4070 */
[----:B------:R-:W-:Y:S01]  /*1f80*/  IMAD.HI.U32 R9, R8, R64, RZ ;  /* 0x0000004008097227 */ /* 0x000fe200078e00ff */
[----:B------:R-:W-:-:S02]  /*1f90*/  IABS R66, R41 ;  /* 0x0000002900427213 */ /* 0x000fc40000000000 */
[----:B------:R-:W-:Y:S01]  /*1fa0*/  IABS R33, R51 ;  /* 0x0000003300217213 */ /* 0x000fe20000000000 */
[----:B------:R-:W-:Y:S01]  /*1fb0*/  IMAD.MOV R11, RZ, RZ, -R9 ;  /* 0x000000ffff0b7224 */ /* 0x000fe200078e0a09 */
[----:B------:R-:W-:Y:S01]  /*1fc0*/  ISETP.GT.U32.AND P0, PT, R7, R60, PT ;  /* 0x0000003c0700720c */ /* 0x000fe20003f04070 */
[----:B------:R-:W-:-:S04]  /*1fd0*/  IMAD.HI.U32 R9, R8, R66, RZ ;  /* 0x0000004208097227 */ /* 0x000fc800078e00ff */
[C---:B------:R-:W-:Y:S02]  /*1fe0*/  IMAD R64, R7.reuse, R11, R64 ;  /* 0x0000000b07407224 */ /* 0x040fe400078e0240 */
[----:B------:R-:W-:Y:S02]  /*1ff0*/  @!P6 IMAD.IADD R62, R62, 0x1, -R7 ;  /* 0x000000013e3ee824 */ /* 0x000fe400078e0a07 */
[----:B------:R-:W-:Y:S01]  /*2000*/  IMAD.MOV R9, RZ, RZ, -R9 ;  /* 0x000000ffff097224 */ /* 0x000fe200078e0a09 */
[----:B------:R-:W-:Y:S01]  /*2010*/  ISETP.GT.U32.AND P6, PT, R7, R64, PT ;  /* 0x000000400700720c */ /* 0x000fe20003fc4070 */
[----:B------:R-:W-:-:S04]  /*2020*/  IMAD.HI.U32 R11, R8, R31, RZ ;  /* 0x0000001f080b7227 */ /* 0x000fc800078e00ff */
[----:B------:R-:W-:Y:S02]  /*2030*/  IMAD R66, R7, R9, R66 ;  /* 0x0000000907427224 */ /* 0x000fe400078e0242 */
[----:B------:R-:W-:-:S04]  /*2040*/  IMAD.HI.U32 R9, R8, R13, RZ ;  /* 0x0000000d08097227 */ /* 0x000fc800078e00ff */
[----:B------:R-:W-:-:S04]  /*2050*/  IMAD.HI.U32 R10, R8, R33, RZ ;  /* 0x00000021080a7227 */ /* 0x000fc800078e00ff */
[----:B------:R-:W-:Y:S01]  /*2060*/  @!P3 IMAD.MOV R48, RZ, RZ, -R48 ;  /* 0x000000ffff30b224 */ /* 0x000fe200078e0a30 */
[C---:B------:R-:W-:Y:S01]  /*2070*/  ISETP.GT.U32.AND P3, PT, R7.reuse, R58, PT ;  /* 0x0000003a0700720c */ /* 0x040fe20003f64070 */
[----:B------:R-:W-:Y:S02]  /*2080*/  IMAD.MOV R68, RZ, RZ, -R9 ;  /* 0x000000ffff447224 */ /* 0x000fe400078e0a09 */
[----:B------:R-:W-:Y:S01]  /*2090*/  IMAD.MOV R70, RZ, RZ, -R11 ;  /* 0x000000ffff467224 */ /* 0x000fe200078e0a0b */
[----:B------:R-:W-:Y:S01]  /*20a0*/  IABS R11, R35 ;  /* 0x00000023000b7213 */ /* 0x000fe20000000000 */
[----:B------:R-:W-:Y:S02]  /*20b0*/  IMAD.MOV R88, RZ, RZ, -R10 ;  /* 0x000000ffff587224 */ /* 0x000fe400078e0a0a */
[C---:B------:R-:W-:Y:S02]  /*20c0*/  IMAD R10, R7.reuse, R68, R13 ;  /* 0x00000044070a7224 */ /* 0x040fe400078e020d */
[----:B------:R-:W-:Y:S01]  /*20d0*/  @!P6 IMAD.IADD R64, R64, 0x1, -R7 ;  /* 0x000000014040e824 */ /* 0x000fe200078e0a07 */
[C---:B------:R-:W-:Y:S01]  /*20e0*/  ISETP.GT.U32.AND P6, PT, R7.reuse, R62, PT ;  /* 0x0000003e0700720c */ /* 0x040fe20003fc4070 */
[----:B------:R-:W-:Y:S01]  /*20f0*/  @!P5 IMAD.MOV R54, RZ, RZ, -R54 ;  /* 0x000000ffff36d224 */ /* 0x000fe200078e0a36 */
[C---:B------:R-:W-:Y:S01]  /*2100*/  ISETP.GT.U32.AND P5, PT, R7.reuse, R66, PT ;  /* 0x000000420700720c */ /* 0x040fe20003fa4070 */
[----:B------:R-:W-:Y:S01]  /*2110*/  IMAD.HI.U32 R8, R8, R11, RZ ;  /* 0x0000000b08087227 */ /* 0x000fe200078e00ff */
[----:B------:R-:W0:Y:S03]  /*2120*/  LDS R13, [UR9] ;  /* 0x00000009ff0d7984 */ /* 0x000e260008000800 */
[----:B------:R-:W-:Y:S01]  /*2130*/  @!P4 IMAD.MOV R52, RZ, RZ, -R52 ;  /* 0x000000ffff34c224 */ /* 0x000fe200078e0a34 */
[C---:B------:R-:W-:Y:S01]  /*2140*/  ISETP.GT.U32.AND P4, PT, R7.reuse, R64, PT ;  /* 0x000000400700720c */ /* 0x040fe20003f84070 */
[----:B------:R-:W-:Y:S01]  /*2150*/  @!P2 IMAD.MOV R56, RZ, RZ, -R56 ;  /* 0x000000ffff38a224 */ /* 0x000fe200078e0a38 */
[C---:B------:R-:W-:Y:S01]  /*2160*/  ISETP.GT.U32.AND P2, PT, R7.reuse, R10, PT ;  /* 0x0000000a0700720c */ /* 0x040fe20003f44070 */
[----:B------:R-:W-:-:S02]  /*2170*/  IMAD R68, R7, R70, R31 ;  /* 0x0000004607447224 */ /* 0x000fc400078e021f */
[----:B------:R-:W-:Y:S02]  /*2180*/  IMAD.MOV R8, RZ, RZ, -R8 ;  /* 0x000000ffff087224 */ /* 0x000fe400078e0a08 */
[----:B------:R-:W-:Y:S01]  /*2190*/  @!P3 IMAD.IADD R58, R58, 0x1, -R7 ;  /* 0x000000013a3ab824 */ /* 0x000fe200078e0a07 */
[C---:B------:R-:W-:Y:S01]  /*21a0*/  ISETP.GT.U32.AND P3, PT, R7.reuse, R68, PT ;  /* 0x000000440700720c */ /* 0x040fe20003f64070 */
[C---:B------:R-:W-:Y:S02]  /*21b0*/  IMAD R70, R7.reuse, R88, R33 ;  /* 0x0000005807467224 */ /* 0x040fe400078e0221 */
[C---:B------:R-:W-:Y:S02]  /*21c0*/  IMAD R8, R7.reuse, R8, R11 ;  /* 0x0000000807087224 */ /* 0x040fe400078e020b */
[--C-:B------:R-:W-:Y:S01]  /*21d0*/  @!P6 IMAD.IADD R62, R62, 0x1, -R7.reuse ;  /* 0x000000013e3ee824 */ /* 0x100fe200078e0a07 */
[C---:B------:R-:W-:Y:S01]  /*21e0*/  ISETP.GT.U32.AND P6, PT, R7.reuse, R70, PT ;  /* 0x000000460700720c */ /* 0x040fe20003fc4070 */
[--C-:B------:R-:W-:Y:S01]  /*21f0*/  @!P5 IMAD.IADD R66, R66, 0x1, -R7.reuse ;  /* 0x000000014242d824 */ /* 0x100fe200078e0a07 */
[----:B------:R-:W-:Y:S01]  /*2200*/  ISETP.GT.U32.AND P5, PT, R7, R8, PT ;  /* 0x000000080700720c */ /* 0x000fe20003fa4070 */
[--C-:B------:R-:W-:Y:S01]  /*2210*/  @!P0 IMAD.IADD R60, R60, 0x1, -R7.reuse ;  /* 0x000000013c3c8824 */ /* 0x100fe200078e0a07 */
[----:B------:R-:W-:Y:S01]  /*2220*/  ISETP.GE.AND P0, PT, R43, RZ, PT ;  /* 0x000000ff2b00720c */ /* 0x000fe20003f06270 */
[--C-:B------:R-:W-:Y:S01]  /*2230*/  @!P4 IMAD.IADD R64, R64, 0x1, -R7.reuse ;  /* 0x000000014040c824 */ /* 0x100fe200078e0a07 */
[----:B------:R-:W-:Y:S01]  /*2240*/  ISETP.GE.AND P4, PT, R37, RZ, PT ;  /* 0x000000ff2500720c */ /* 0x000fe20003f86270 */
[--C-:B------:R-:W-:Y:S01]  /*2250*/  @!P2 IMAD.IADD R10, R10, 0x1, -R7.reuse ;  /* 0x000000010a0aa824 */ /* 0x100fe200078e0a07 */
[----:B------:R-:W-:Y:S01]  /*2260*/  ISETP.GE.AND P2, PT, R45, RZ, PT ;  /* 0x000000ff2d00720c */ /* 0x000fe20003f46270 */
[----:B------:R-:W-:Y:S01]  /*2270*/  @!P3 IMAD.IADD R68, R68, 0x1, -R7 ;  /* 0x000000014444b824 */ /* 0x000fe200078e0a07 */
[----:B------:R-:W-:Y:S01]  /*2280*/  ISETP.GE.AND P3, PT, R39, RZ, PT ;  /* 0x000000ff2700720c */ /* 0x000fe20003f66270 */
[----:B------:R-:W-:-:S02]  /*2290*/  IMAD.SHL.U32 R9, R143, 0x200000, RZ ;  /* 0x002000008f097824 */ /* 0x000fc400078e00ff */
[--C-:B------:R-:W-:Y:S01]  /*22a0*/  @!P6 IMAD.IADD R70, R70, 0x1, -R7.reuse ;  /* 0x000000014646e824 */ /* 0x100fe200078e0a07 */
[----:B------:R-:W-:Y:S01]  /*22b0*/  ISETP.GT.U32.AND P6, PT, R7, R68, PT ;  /* 0x000000440700720c */ /* 0x000fe20003fc4070 */
[--C-:B------:R-:W-:Y:S01]  /*22c0*/  @!P5 IMAD.IADD R8, R8, 0x1, -R7.reuse ;  /* 0x000000010808d824 */ /* 0x100fe200078e0a07 */
[----:B------:R-:W-:Y:S01]  /*22d0*/  LOP3.LUT R9, R9, 0x600000, RZ, 0xc0, !PT ;  /* 0x0060000009097812 */ /* 0x000fe200078ec0ff */
[----:B------:R-:W-:Y:S01]  /*22e0*/  @!P0 IMAD.MOV R58, RZ, RZ, -R58 ;  /* 0x000000ffff3a8224 */ /* 0x000fe200078e0a3a */
[C---:B------:R-:W-:Y:S01]  /*22f0*/  ISETP.GT.U32.AND P0, PT, R7.reuse, R66, PT ;  /* 0x000000420700720c */ /* 0x040fe20003f04070 */
[----:B------:R-:W-:Y:S01]  /*2300*/  @!P4 IMAD.MOV R60, RZ, RZ, -R60 ;  /* 0x000000ffff3cc224 */ /* 0x000fe200078e0a3c */
[C---:B------:R-:W-:Y:S01]  /*2310*/  ISETP.GT.U32.AND P4, PT, R7.reuse, R10, PT ;  /* 0x0000000a0700720c */ /* 0x040fe20003f84070 */
[----:B------:R-:W-:Y:S01]  /*2320*/  @!P2 IMAD.MOV R62, RZ, RZ, -R62 ;  /* 0x000000ffff3ea224 */ /* 0x000fe200078e0a3e */
[C---:B------:R-:W-:Y:S01]  /*2330*/  ISETP.GT.U32.AND P5, PT, R7.reuse, R70, PT ;  /* 0x000000460700720c */ /* 0x040fe20003fa4070 */
[----:B------:R-:W-:Y:S01]  /*2340*/  @!P3 IMAD.MOV R64, RZ, RZ, -R64 ;  /* 0x000000ffff40b224 */ /* 0x000fe200078e0a40 */
[----:B------:R-:W-:Y:S01]  /*2350*/  ISETP.GT.U32.AND P2, PT, R7, R8, PT ;  /* 0x000000080700720c */ /* 0x000fe20003f44070 */
[----:B------:R-:W-:Y:S01]  /*2360*/  IMAD R15, R15, 0x1000, R72 ;  /* 0x000010000f0f7824 */ /* 0x000fe200078e0248 */
[----:B------:R-:W-:Y:S01]  /*2370*/  ISETP.GE.AND P3, PT, R41, RZ, PT ;  /* 0x000000ff2900720c */ /* 0x000fe20003f66270 */
[--C-:B------:R-:W-:Y:S01]  /*2380*/  @!P6 IMAD.IADD R68, R68, 0x1, -R7.reuse ;  /* 0x000000014444e824 */ /* 0x100fe200078e0a07 */
[----:B------:R-:W-:Y:S01]  /*2390*/  R2UR UR10, R9 ;  /* 0x00000000090a72ca */ /* 0x000fe200000e0000 */
[----:B------:R-:W-:Y:S01]  /*23a0*/  VIADD R9, R4, 0xffffffe0 ;  /* 0xffffffe004097836 */ /* 0x000fe20000000000 */
[----:B------:R-:W-:Y:S01]  /*23b0*/  BAR.SYNC.DEFER_BLOCKING 0x0 ;  /* 0x0000000000007b1d */ /* 0x000fe20000010000 */
[--C-:B------:R-:W-:Y:S01]  /*23c0*/  @!P0 IMAD.IADD R66, R66, 0x1, -R7.reuse ;  /* 0x0000000142428824 */ /* 0x100fe200078e0a07 */
[----:B------:R-:W-:Y:S01]  /*23d0*/  ISETP.GE.AND P0, PT, R47, RZ, PT ;  /* 0x000000ff2f00720c */ /* 0x000fe20003f06270 */
[--C-:B------:R-:W-:Y:S01]  /*23e0*/  @!P4 IMAD.IADD R10, R10, 0x1, -R7.reuse ;  /* 0x000000010a0ac824 */ /* 0x100fe200078e0a07 */
[----:B------:R-:W-:Y:S01]  /*23f0*/  ISETP.GE.AND P4, PT, R49, RZ, PT ;  /* 0x000000ff3100720c */ /* 0x000fe20003f86270 */
[--C-:B------:R-:W-:Y:S01]  /*2400*/  @!P5 IMAD.IADD R70, R70, 0x1, -R7.reuse ;  /* 0x000000014646d824 */ /* 0x100fe200078e0a07 */
[----:B------:R-:W-:Y:S01]  /*2410*/  ISETP.GE.AND P6, PT, R51, RZ, PT ;  /* 0x000000ff3300720c */ /* 0x000fe20003fc6270 */
[----:B------:R-:W-:Y:S01]  /*2420*/  @!P2 IMAD.IADD R8, R8, 0x1, -R7 ;  /* 0x000000010808a824 */ /* 0x000fe200078e0a07 */
[----:B------:R-:W-:Y:S01]  /*2430*/  ISETP.GE.U32.AND P2, PT, R9, 0x7fffffa1, PT ;  /* 0x7fffffa10900780c */ /* 0x000fe20003f46070 */
[C---:B------:R-:W-:Y:S01]  /*2440*/  VIADD R7, R4.reuse, 0xfffffffe ;  /* 0xfffffffe04077836 */ /* 0x040fe20000000000 */
[----:B------:R-:W-:Y:S01]  /*2450*/  ISETP.GE.AND P5, PT, R35, RZ, PT ;  /* 0x000000ff2300720c */ /* 0x000fe20003fa6270 */
[----:B------:R-:W-:Y:S01]  /*2460*/  @!P3 IMAD.MOV R66, RZ, RZ, -R66 ;  /* 0x000000ffff42b224 */ /* 0x000fe200078e0a42 */
[----:B0-----:R-:W-:Y:S01]  /*2470*/  R2UR UR8, R13 ;  /* 0x000000000d0872ca */ /* 0x001fe200000e0000 */
[----:B------:R-:W-:Y:S01]  /*2480*/  VIADD R9, R4, 0xfffffff0 ;  /* 0xfffffff004097836 */ /* 0x000fe20000000000 */
[----:B------:R-:W-:Y:S01]  /*2490*/  ISETP.GE.U32.AND P3, PT, R7, 0x7fffffbf, PT ;  /* 0x7fffffbf0700780c */ /* 0x000fe20003f66070 */
[----:B------:R-:W-:Y:S01]  /*24a0*/  @!P0 IMAD.MOV R10, RZ, RZ, -R10 ;  /* 0x000000ffff0a8224 */ /* 0x000fe200078e0a0a */
[----:B------:R-:W-:Y:S01]  /*24b0*/  SEL R7, RZ, 0x1, P2 ;  /* 0x00000001ff077807 */ /* 0x000fe20001000000 */
[----:B------:R-:W-:Y:S01]  /*24c0*/  @!P4 IMAD.MOV R68, RZ, RZ, -R68 ;  /* 0x000000ffff44c224 */ /* 0x000fe200078e0a44 */
[----:B------:R-:W-:Y:S01]  /*24d0*/  ISETP.NE.AND P4, PT, R25, RZ, PT ;  /* 0x000000ff1900720c */ /* 0x000fe20003f85270 */
[----:B------:R-:W-:Y:S01]  /*24e0*/  @!P6 IMAD.MOV R70, RZ, RZ, -R70 ;  /* 0x000000ffff46e224 */ /* 0x000fe200078e0a46 */
[----:B------:R-:W-:Y:S01]  /*24f0*/  ISETP.GE.U32.AND P0, PT, R9, 0x7fffffb1, PT ;  /* 0x7fffffb10900780c */ /* 0x000fe20003f06070 */
[----:B------:R-:W-:-:S02]  /*2500*/  IMAD.IADD R7, R7, 0x1, R86 ;  /* 0x0000000107077824 */ /* 0x000fc400078e0256 */
[----:B------:R-:W-:-:S03]  /*2510*/  @!P5 IMAD.MOV R8, RZ, RZ, -R8 ;  /* 0x000000ffff08d224 */ /* 0x000fc600078e0a08 */
[----:B------:R-:W-:-:S04]  /*2520*/  LOP3.LUT R7, R7, 0x3, RZ, 0xc0, !PT ;  /* 0x0000000307077812 */ /* 0x000fc800078ec0ff */
[----:B------:R-:W-:Y:S02]  /*2530*/  IADD3 R29, PT, PT, R7, R84, R29 ;  /* 0x00000054071d7210 */ /* 0x000fe40007ffe01d */
[----:B------:R-:W-:Y:S02]  /*2540*/  LOP3.LUT R7, RZ, R25, RZ, 0x33, !PT ;  /* 0x00000019ff077212 */ /* 0x000fe400078e33ff */
[----:B------:R-:W-:Y:S02]  /*2550*/  LOP3.LUT R74, R29, 0xf, RZ, 0xc0, !PT ;  /* 0x0000000f1d4a7812 */ /* 0x000fe400078ec0ff */
[C---:B------:R-:W-:Y:S02]  /*2560*/  SEL R135, R7.reuse, R12, !P4 ;  /* 0x0000000c07877207 */ /* 0x040fe40006000000 */
[----:B------:R-:W-:Y:S01]  /*2570*/  SEL R136, R7, R14, !P4 ;  /* 0x0000000e07887207 */ /* 0x000fe20006000000 */
[----:B------:R-:W-:Y:S01]  /*2580*/  IMAD R23, R23, 0x10, R74 ;  /* 0x0000001017177824 */ /* 0x000fe200078e024a */
[----:B------:R-:W-:-:S02]  /*2590*/  SEL R138, R7, R16, !P4 ;  /* 0x00000010078a7207 */ /* 0x000fc40006000000 */
[C---:B------:R-:W-:Y:S02]  /*25a0*/  SEL R125, R7.reuse, R18, !P4 ;  /* 0x00000012077d7207 */ /* 0x040fe40006000000 */
[C---:B------:R-:W-:Y:S02]  /*25b0*/  SEL R140, R7.reuse, R20, !P4 ;  /* 0x00000014078c7207 */ /* 0x040fe40006000000 */
[C---:B------:R-:W-:Y:S02]  /*25c0*/  SEL R155, R7.reuse, R22, !P4 ;  /* 0x00000016079b7207 */ /* 0x040fe40006000000 */
[C---:B------:R-:W-:Y:S02]  /*25d0*/  SEL R145, R7.reuse, R24, !P4 ;  /* 0x0000001807917207 */ /* 0x040fe40006000000 */
[C---:B------:R-:W-:Y:S02]  /*25e0*/  SEL R144, R7.reuse, R26, !P4 ;  /* 0x0000001a07907207 */ /* 0x040fe40006000000 */
        /* <DEDUP_REMOVED lines=23> */
[----:B------:R-:W-:Y:S01]  /*2760*/  SEL R132, R7, R8, !P4 ;  /* 0x0000000807847207 */ /* 0x000fe20006000000 */
[----:B------:R-:W-:Y:S01]  /*2770*/  VIADD R7, R4, 0xffffffff ;  /* 0xffffffff04077836 */ /* 0x000fe20000000000 */
[----:B---3--:R-:W-:Y:S06]  /*2780*/  BRA.U UP0, `(.L_x_5) ;  /* 0x0000000100187547 */ /* 0x008fec000b800000 */
[----:B------:R-:W-:Y:S01]  /*2790*/  ELECT P4, URZ, PT ;  /* 0x0000000000ff782f */ /* 0x000fe20003880000 */
[----:B------:R-:W-:Y:S01]  /*27a0*/  IMAD.MOV.U32 R5, RZ, RZ, 0x1 ;  /* 0x00000001ff057424 */ /* 0x000fe200078e00ff */
[----:B------:R-:W-:Y:S01]  /*27b0*/  UMOV UR5, 0x40 ;  /* 0x0000004000057882 */ /* 0x000fe20000000000 */
[----:B------:R-:W-:Y:S01]  /*27c0*/  UVIRTCOUNT.DEALLOC.SMPOOL 0x80 ;  /* 0x000000800000784c */ /* 0x000fe20000000000 */
[----:B------:R-:W-:-:S09]  /*27d0*/  ULEA UR5, UR4, UR5, 0x18 ;  /* 0x0000000504057291 */ /* 0x000fd2000f8ec0ff */
[----:B------:R0:W-:Y:S03]  /*27e0*/  @P4 STS.U8 [UR5], R5 ;  /* 0x00000005ff004988 */ /* 0x0001e60008000005 */
.L_x_5:
[----:B------:R-:W-:Y:S01]  /*27f0*/  UIADD3 UR10, UPT, UPT, UR8, UR10, URZ ;  /* 0x0000000a080a7290 */ /* 0x000fe2000fffe0ff */
[----:B------:R-:W-:Y:S01]  /*2800*/  IMAD.SHL.U32 R114, R115, 0x2, RZ ;  /* 0x0000000273727824 */ /* 0x000fe200078e00ff */
[----:B------:R-:W-:Y:S01]  /*2810*/  VOTEU.ALL UP1, P1 ;  /* 0x0000000000ff7886 */ /* 0x000fe20000820000 */
[----:B------:R-:W-:Y:S01]  /*2820*/  UIADD3 UR6, UPT, UPT, UR9, 0x4000, URZ ;  /* 0x0000400009067890 */ /* 0x000fe2000fffe0ff */
[----:B------:R-:W-:Y:S01]  /*2830*/  ISETP.GE.U32.AND P4, PT, R7, 0x7fffffc0, PT ;  /* 0x7fffffc00700780c */ /* 0x000fe20003f86070 */
[----:B------:R-:W-:Y:S01]  /*2840*/  VOTEU.ALL UP2, P1 ;  /* 0x0000000000ff7886 */ /* 0x000fe20000840000 */
[C---:B------:R-:W-:Y:S01]  /*2850*/  IADD3 R117, P5, PT, R114.reuse, UR12, RZ ;  /* 0x0000000c72757c10 */ /* 0x040fe2000ffbe0ff */
[----:B------:R-:W-:Y:S01]  /*2860*/  VIADD R88, R114, UR12 ;  /* 0x0000000c72587c36 */ /* 0x000fe20008000000 */
[----:B------:R-:W-:-:S04]  /*2870*/  @!UP1 UIADD3 UR4, UPT, UPT, -UR7, 0x100000, URZ ;  /* 0x0010000007049890 */ /* 0x000fc8000fffe1ff */
[----:B------:R-:W-:Y:S02]  /*2880*/  @!UP1 USHF.L.U32 UR5, UR4, 0xb, URZ ;  /* 0x0000000b04059899 */ /* 0x000fe400080006ff */
[----:B------:R-:W-:Y:S01]  /*2890*/  @!UP1 USHF.L.U32 UR4, UR4, 0x1, URZ ;  /* 0x0000000104049899 */ /* 0x000fe200080006ff */
[----:B------:R-:W-:Y:S01]  /*28a0*/  STTM.x64 tmem[UR10], RZ ;  /* 0x000000ff000079ed */ /* 0x000fe2000834000a */
[----:B------:R-:W1:Y:S02]  /*28b0*/  FENCE.VIEW.ASYNC.T ;  /* 0x00000000000073c6 */ /* 0x000e640000000200 */
[----:B-1----:R-:W-:Y:S01]  /*28c0*/  BAR.SYNC.DEFER_BLOCKING 0x0 ;  /* 0x0000000000007b1d */ /* 0x002fe20000010000 */
[----:B------:R-:W-:Y:S01]  /*28d0*/  LOP3.LUT R6, R23, 0xff, RZ, 0xc0, !PT ;  /* 0x000000ff17067812 */ /* 0x000fe200078ec0ff */
[C---:B------:R-:W-:Y:S01]  /*28e0*/  IMAD R11, R214.reuse, 0x1e, RZ ;  /* 0x0000001ed60b7824 */ /* 0x040fe200078e02ff */
[----:B------:R-:W-:Y:S02]  /*28f0*/  PRMT R123, RZ, 0x7610, R123 ;  /* 0x00007610ff7b7816 */ /* 0x000fe4000000007b */
[----:B------:R-:W-:Y:S01]  /*2900*/  LEA.HI.X.SX32 R89, R115, UR13, 0x1, P5 ;  /* 0x0000000d73597c11 */ /* 0x000fe2000a8f0eff */
[----:B------:R-:W-:Y:S01]  /*2910*/  IMAD.IADD R6, R15, 0x1, R6 ;  /* 0x000000010f067824 */ /* 0x000fe200078e0206 */
[----:B------:R-:W1:Y:S02]  /*2920*/  FENCE.VIEW.ASYNC.S ;  /* 0x00000000000073c6 */ /* 0x000e640000000000 */
[----:B-1----:R1:W2:Y:S02]  /*2930*/  @!UP2 SYNCS.EXCH.64 URZ, [UR6], UR4 ;  /* 0x0000000406ffa5b2 */ /* 0x0022a40008000100 */
[----:B--2---:R-:W-:Y:S01]  /*2940*/  BAR.SYNC.DEFER_BLOCKING 0x0 ;  /* 0x0000000000007b1d */ /* 0x004fe20000010000 */
[----:B------:R-:W-:-:S02]  /*2950*/  IMAD.SHL.U32 R100, R214, 0x2, RZ ;  /* 0x00000002d6647824 */ /* 0x000fc400078e00ff */
[----:B0-----:R-:W-:Y:S01]  /*2960*/  IMAD R5, R214, 0xf, RZ ;  /* 0x0000000fd6057824 */ /* 0x001fe200078e02ff */
[----:B------:R-:W-:Y:S01]  /*2970*/  LOP3.LUT R95, R6, 0xffff, RZ, 0xc0, !PT ;  /* 0x0000ffff065f7812 */ /* 0x000fe200078ec0ff */
[----:B------:R-:W-:Y:S01]  /*2980*/  VIADD R7, R4, 0xfffffffd ;  /* 0xfffffffd04077836 */ /* 0x000fe20000000000 */
[----:B------:R-:W-:Y:S02]  /*2990*/  IADD3 R6, P5, PT, R100, R117, RZ ;  /* 0x0000007564067210 */ /* 0x000fe40007fbe0ff */
[----:B------:R-:W-:Y:S01]  /*29a0*/  PRMT R122, RZ, 0x7610, R122 ;  /* 0x00007610ff7a7816 */ /* 0x000fe2000000007a */
[----:B------:R-:W-:Y:S01]  /*29b0*/  IMAD R10, R214, 0x22, RZ ;  /* 0x00000022d60a7824 */ /* 0x000fe200078e02ff */
[----:B------:R-:W-:Y:S01]  /*29c0*/  PRMT R91, RZ, 0x7610, R91 ;  /* 0x00007610ff5b7816 */ /* 0x000fe2000000005b */
[----:B------:R-:W-:Y:S01]  /*29d0*/  VIADD R15, R4, 0xfffffffb ;  /* 0xfffffffb040f7836 */ /* 0x000fe20000000000 */
[----:B------:R-:W-:Y:S02]  /*29e0*/  SHF.R.U32.HI R8, RZ, 0xe, R95 ;  /* 0x0000000eff087819 */ /* 0x000fe4000001165f */
[----:B------:R-:W-:Y:S01]  /*29f0*/  PRMT R120, RZ, 0x7610, R120 ;  /* 0x00007610ff787816 */ /* 0x000fe20000000078 */
[C---:B------:R-:W-:Y:S01]  /*2a00*/  IMAD.SHL.U32 R101, R214.reuse, 0x4, RZ ;  /* 0x00000004d6657824 */ /* 0x040fe200078e00ff */
[----:B------:R-:W-:Y:S01]  /*2a10*/  PRMT R87, RZ, 0x7610, R87 ;  /* 0x00007610ff577816 */ /* 0x000fe20000000057 */
[----:B------:R-:W-:Y:S01]  /*2a20*/  IMAD R26, R214, 0x12, RZ ;  /* 0x00000012d61a7824 */ /* 0x000fe200078e02ff */
[----:B------:R-:W-:-:S02]  /*2a30*/  PRMT R85, RZ, 0x7610, R85 ;  /* 0x00007610ff557816 */ /* 0x000fc40000000055 */
[----:B------:R-:W-:Y:S01]  /*2a40*/  PRMT R121, RZ, 0x7610, R121 ;  /* 0x00007610ff797816 */ /* 0x000fe20000000079 */
[C---:B------:R-:W-:Y:S01]  /*2a50*/  IMAD R102, R214.reuse, 0xa, RZ ;  /* 0x0000000ad6667824 */ /* 0x040fe200078e02ff */
[----:B------:R-:W-:Y:S02]  /*2a60*/  PRMT R84, RZ, 0x7610, R84 ;  /* 0x00007610ff547816 */ /* 0x000fe40000000054 */
[----:B------:R-:W-:Y:S01]  /*2a70*/  PRMT R94, RZ, 0x7610, R94 ;  /* 0x00007610ff5e7816 */ /* 0x000fe2000000005e */
[----:B------:R-:W5:Y:S01]  /*2a80*/  @!P4 LDG.E.U16 R123, desc[UR22][R88.64] ;  /* 0x00000016587bc981 */ /* 0x000f62000c1e1500 */
[----:B------:R-:W-:Y:S01]  /*2a90*/  IADD3 R12, P4, PT, R11, R117, RZ ;  /* 0x000000750b0c7210 */ /* 0x000fe20007f9e0ff */
[----:B------:R-:W-:Y:S01]  /*2aa0*/  IMAD R27, R214, 0x2a, RZ ;  /* 0x0000002ad61b7824 */ /* 0x000fe200078e02ff */
[----:B------:R-:W-:Y:S01]  /*2ab0*/  PRMT R83, RZ, 0x7610, R83 ;  /* 0x00007610ff537816 */ /* 0x000fe20000000053 */
[----:B------:R-:W-:Y:S01]  /*2ac0*/  VIADD R19, R4, 0xfffffffa ;  /* 0xfffffffa04137836 */ /* 0x000fe20000000000 */
[----:B------:R-:W-:Y:S01]  /*2ad0*/  LEA.HI.X.SX32 R13, R5, R89, 0x1, P4 ;  /* 0x00000059050d7211 */ /* 0x000fe200020f0eff */
[----:B------:R-:W-:Y:S01]  /*2ae0*/  IMAD R17, R214, 0x15, RZ ;  /* 0x00000015d6117824 */ /* 0x000fe200078e02ff */
[----:B------:R-:W-:-:S02]  /*2af0*/  ISETP.GE.U32.AND P4, PT, R7, 0x7fffffbe, PT ;  /* 0x7fffffbe0700780c */ /* 0x000fc40003f86070 */
[----:B------:R-:W-:Y:S01]  /*2b00*/  PRMT R86, RZ, 0x7610, R86 ;  /* 0x00007610ff567816 */ /* 0x000fe20000000056 */
[C---:B------:R-:W-:Y:S01]  /*2b10*/  IMAD R5, R214.reuse, 0x11, RZ ;  /* 0x00000011d6057824 */ /* 0x040fe200078e02ff */
[----:B------:R-:W-:Y:S01]  /*2b20*/  LEA.HI.X.SX32 R7, R214, R89, 0x1, P5 ;  /* 0x00000059d6077211 */ /* 0x000fe200028f0eff */
[----:B------:R0:W5:Y:S01]  /*2b30*/  @!P0 LDG.E.U16 R91, desc[UR22][R12.64] ;  /* 0x000000160c5b8981 */ /* 0x000162000c1e1500 */
[----:B------:R-:W-:Y:S01]  /*2b40*/  LOP3.LUT P5, RZ, R8, 0x1, RZ, 0xc0, !PT ;  /* 0x0000000108ff7812 */ /* 0x000fe200078ac0ff */
[C---:B------:R-:W-:Y:S02]  /*2b50*/  IMAD R31, R214.reuse, 0x2c, RZ ;  /* 0x0000002cd61f7824 */ /* 0x040fe400078e02ff */
[----:B------:R-:W-:Y:S01]  /*2b60*/  IMAD R103, R214, 0x5, RZ ;  /* 0x00000005d6677824 */ /* 0x000fe200078e02ff */
[----:B------:R2:W5:Y:S01]  /*2b70*/  @!P3 LDG.E.U16 R122, desc[UR22][R6.64] ;  /* 0x00000016067ab981 */ /* 0x000562000c1e1500 */
[-C--:B------:R-:W-:Y:S01]  /*2b80*/  IADD3 R14, P3, PT, R10, R117.reuse, RZ ;  /* 0x000000750a0e7210 */ /* 0x080fe20007f7e0ff */
[C---:B------:R-:W-:Y:S01]  /*2b90*/  IMAD R28, R214.reuse, 0x16, RZ ;  /* 0x00000016d61c7824 */ /* 0x040fe200078e02ff */
[----:B------:R-:W-:-:S02]  /*2ba0*/  LEA R8, P0, R214, R117, 0x2 ;  /* 0x00000075d6087211 */ /* 0x000fc400078010ff */
[----:B------:R-:W-:Y:S02]  /*2bb0*/  PRMT R82, RZ, 0x7610, R82 ;  /* 0x00007610ff527816 */ /* 0x000fe40000000052 */
[----:B------:R-:W-:Y:S02]  /*2bc0*/  PRMT R81, RZ, 0x7610, R81 ;  /* 0x00007610ff517816 */ /* 0x000fe40000000051 */
[----:B------:R-:W-:Y:S01]  /*2bd0*/  PRMT R118, RZ, 0x7610, R118 ;  /* 0x00007610ff767816 */ /* 0x000fe20000000076 */
[----:B------:R-:W-:Y:S01]  /*2be0*/  IMAD R104, R214, 0xc, RZ ;  /* 0x0000000cd6687824 */ /* 0x000fe200078e02ff */
[----:B------:R-:W-:Y:S02]  /*2bf0*/  SHF.R.U32.HI R16, RZ, 0xd, R95 ;  /* 0x0000000dff107819 */ /* 0x000fe4000001165f */
[----:B------:R-:W-:Y:S02]  /*2c00*/  PRMT R80, RZ, 0x7610, R80 ;  /* 0x00007610ff507816 */ /* 0x000fe40000000050 */
[----:B------:R-:W-:-:S02]  /*2c10*/  PRMT R92, RZ, 0x7610, R92 ;  /* 0x00007610ff5c7816 */ /* 0x000fc4000000005c */
[----:B------:R-:W-:Y:S01]  /*2c20*/  PRMT R78, RZ, 0x7610, R78 ;  /* 0x00007610ff4e7816 */ /* 0x000fe2000000004e */
[C---:B------:R-:W-:Y:S01]  /*2c30*/  IMAD R105, R214.reuse, 0x6, RZ ;  /* 0x00000006d6697824 */ /* 0x040fe200078e02ff */
[----:B------:R-:W-:Y:S02]  /*2c40*/  ISETP.GE.U32.AND P6, PT, R15, 0x7fffffbc, PT ;  /* 0x7fffffbc0f00780c */ /* 0x000fe40003fc6070 */
[----:B------:R-:W-:Y:S01]  /*2c50*/  PRMT R79, RZ, 0x7610, R79 ;  /* 0x00007610ff4f7816 */ /* 0x000fe2000000004f */
[C---:B------:R-:W-:Y:S01]  /*2c60*/  IMAD R106, R214.reuse, 0x3, RZ ;  /* 0x00000003d66a7824 */ /* 0x040fe200078e02ff */
[-C--:B------:R-:W-:Y:S02]  /*2c70*/  LEA.HI.X.SX32 R15, R5, R89.reuse, 0x1, P3 ;  /* 0x00000059050f7211 */ /* 0x080fe400018f0eff */
[----:B------:R-:W-:Y:S01]  /*2c80*/  PRMT R99, RZ, 0x7610, R99 ;  /* 0x00007610ff637816 */ /* 0x000fe20000000063 */
[----:B------:R-:W-:Y:S01]  /*2c90*/  IMAD R25, R214, 0x1b, RZ ;  /* 0x0000001bd6197824 */ /* 0x000fe200078e02ff */
[----:B------:R-:W-:Y:S01]  /*2ca0*/  LEA.HI.X.SX32 R9, R100, R89, 0x1, P0 ;  /* 0x0000005964097211 */ /* 0x000fe200000f0eff */
[----:B0-----:R-:W-:Y:S01]  /*2cb0*/  VIADD R13, R4, 0xfffffff5 ;  /* 0xfffffff5040d7836 */ /* 0x001fe20000000000 */
[----:B------:R-:W-:Y:S01]  /*2cc0*/  LOP3.LUT P3, RZ, R16, 0x1, RZ, 0xc0, !PT ;  /* 0x0000000110ff7812 */ /* 0x000fe2000786c0ff */
[C---:B------:R-:W-:Y:S01]  /*2cd0*/  IMAD R16, R214.reuse, 0x24, RZ ;  /* 0x00000024d6107824 */ /* 0x040fe200078e02ff */
[CC--:B--2---:R-:W-:Y:S01]  /*2ce0*/  LEA R6, P0, R214.reuse, R117.reuse, 0x3 ;  /* 0x00000075d6067211 */ /* 0x0c4fe200078018ff */
[----:B------:R-:W5:Y:S01]  /*2cf0*/  @!P4 LDG.E.U16 R120, desc[UR22][R8.64] ;  /* 0x000000160878c981 */ /* 0x000f62000c1e1500 */
[----:B------:R-:W-:Y:S01]  /*2d00*/  PRMT R76, RZ, 0x7610, R76 ;  /* 0x00007610ff4c7816 */ /* 0x000fe2000000004c */
[----:B------:R-:W-:Y:S01]  /*2d10*/  IMAD R107, R214, 0xe, RZ ;  /* 0x0000000ed66b7824 */ /* 0x000fe200078e02ff */
[----:B------:R-:W-:Y:S01]  /*2d20*/  IADD3 R12, P4, PT, R16, R117, RZ ;  /* 0x00000075100c7210 */ /* 0x000fe20007f9e0ff */
[----:B------:R0:W5:Y:S01]  /*2d30*/  @P5 LDG.E.U16 R87, desc[UR22][R14.64] ;  /* 0x000000160e575981 */ /* 0x000162000c1e1500 */
[----:B------:R-:W-:-:S02]  /*2d40*/  LEA.HI.X.SX32 R7, R101, R89, 0x1, P0 ;  /* 0x0000005965077211 */ /* 0x000fc400000f0eff */
[----:B------:R-:W-:Y:S01]  /*2d50*/  PRMT R77, RZ, 0x7610, R77 ;  /* 0x00007610ff4d7816 */ /* 0x000fe2000000004d */
[C---:B------:R-:W-:Y:S01]  /*2d60*/  IMAD R29, R214.reuse, 0x1c, RZ ;  /* 0x0000001cd61d7824 */ /* 0x040fe200078e02ff */
[----:B------:R-:W-:Y:S01]  /*2d70*/  ISETP.GE.U32.AND P0, PT, R13, 0x7fffffb6, PT ;  /* 0x7fffffb60d00780c */ /* 0x000fe20003f06070 */
[----:B------:R-:W-:Y:S01]  /*2d80*/  IMAD R88, R214, 0x14, RZ ;  /* 0x00000014d6587824 */ /* 0x000fe200078e02ff */
[--C-:B------:R-:W-:Y:S01]  /*2d90*/  SHF.R.U32.HI R5, RZ, 0xc, R95.reuse ;  /* 0x0000000cff057819 */ /* 0x100fe2000001165f */
[----:B------:R2:W5:Y:S01]  /*2da0*/  @!P6 LDG.E.U16 R121, desc[UR22][R6.64] ;  /* 0x000000160679e981 */ /* 0x000562000c1e1500 */
[----:B------:R-:W-:Y:S01]  /*2db0*/  LEA.HI.X.SX32 R13, R26, R89, 0x1, P4 ;  /* 0x000000591a0d7211 */ /* 0x000fe200020f0eff */
[C---:B0-----:R-:W-:Y:S01]  /*2dc0*/  IMAD R15, R214.reuse, 0x26, RZ ;  /* 0x00000026d60f7824 */ /* 0x041fe200078e02ff */
[----:B------:R-:W-:Y:S01]  /*2dd0*/  LOP3.LUT P5, RZ, R5, 0x1, RZ, 0xc0, !PT ;  /* 0x0000000105ff7812 */ /* 0x000fe200078ac0ff */
[C---:B------:R-:W-:Y:S01]  /*2de0*/  IMAD R5, R214.reuse, 0x13, RZ ;  /* 0x00000013d6057824 */ /* 0x040fe200078e02ff */
[----:B------:R-:W-:Y:S01]  /*2df0*/  SHF.R.U32.HI R9, RZ, 0xb, R95 ;  /* 0x0000000bff097819 */ /* 0x000fe2000001165f */
[----:B------:R0:W5:Y:S01]  /*2e00*/  @P3 LDG.E.U16 R85, desc[UR22][R12.64] ;  /* 0x000000160c553981 */ /* 0x000162000c1e1500 */
[----:B------:R-:W-:Y:S01]  /*2e10*/  IADD3 R8, P3, PT, R15, R117, RZ ;  /* 0x000000750f087210 */ /* 0x000fe20007f7e0ff */
[----:B------:R-:W-:Y:S01]  /*2e20*/  IMAD R108, R214, 0x7, RZ ;  /* 0x00000007d66c7824 */ /* 0x000fe200078e02ff */
[----:B------:R-:W-:-:S02]  /*2e30*/  LOP3.LUT P4, RZ, R9, 0x1, RZ, 0xc0, !PT ;  /* 0x0000000109ff7812 */ /* 0x000fc4000788c0ff */
[----:B------:R-:W-:Y:S02]  /*2e40*/  PRMT R90, RZ, 0x7610, R90 ;  /* 0x00007610ff5a7816 */ /* 0x000fe4000000005a */
[----:B------:R-:W-:Y:S01]  /*2e50*/  PRMT R98, RZ, 0x7610, R98 ;  /* 0x00007610ff627816 */ /* 0x000fe20000000062 */
[----:B------:R-:W-:Y:S01]  /*2e60*/  VIADD R30, R4, 0xfffffff6 ;  /* 0xfffffff6041e7836 */ /* 0x000fe20000000000 */
[----:B------:R-:W-:Y:S02]  /*2e70*/  LEA.HI.X.SX32 R9, R5, R89, 0x1, P3 ;  /* 0x0000005905097211 */ /* 0x000fe400018f0eff */
[----:B------:R-:W-:Y:S01]  /*2e80*/  PRMT R74, RZ, 0x7610, R74 ;  /* 0x00007610ff4a7816 */ /* 0x000fe2000000004a */
[----:B------:R-:W-:Y:S01]  /*2e90*/  IMAD R109, R214, 0x9, RZ ;  /* 0x00000009d66d7824 */ /* 0x000fe200078e02ff */
[----:B--2---:R-:W-:Y:S01]  /*2ea0*/  IADD3 R6, P3, PT, R88, R117, RZ ;  /* 0x0000007558067210 */ /* 0x004fe20007f7e0ff */
[----:B------:R-:W-:Y:S01]  /*2eb0*/  IMAD R14, R214, 0x28, RZ ;  /* 0x00000028d60e7824 */ /* 0x000fe200078e02ff */
[----:B------:R-:W-:Y:S01]  /*2ec0*/  SHF.R.U32.HI R5, RZ, 0xf, R95 ;  /* 0x0000000fff057819 */ /* 0x000fe2000001165f */
[----:B------:R2:W5:Y:S01]  /*2ed0*/  @P5 LDG.E.U16 R84, desc[UR22][R8.64] ;  /* 0x0000001608545981 */ /* 0x000562000c1e1500 */
[----:B------:R-:W-:-:S02]  /*2ee0*/  LEA.HI.X.SX32 R7, R102, R89, 0x1, P3 ;  /* 0x0000005966077211 */ /* 0x000fc400018f0eff */
[----:B------:R-:W-:Y:S02]  /*2ef0*/  PRMT R75, RZ, 0x7610, R75 ;  /* 0x00007610ff4b7816 */ /* 0x000fe4000000004b */
[----:B------:R-:W-:Y:S01]  /*2f00*/  PRMT R97, RZ, 0x7610, R97 ;  /* 0x00007610ff617816 */ /* 0x000fe20000000061 */
[----:B------:R3:W5:Y:S01]  /*2f10*/  @!P0 LDG.E.U16 R94, desc[UR22][R6.64] ;  /* 0x00000016065e8981 */ /* 0x000762000c1e1500 */
[----:B------:R-:W-:Y:S01]  /*2f20*/  LOP3.LUT P3, RZ, R5, 0x1, RZ, 0xc0, !PT ;  /* 0x0000000105ff7812 */ /* 0x000fe2000786c0ff */
[C---:B------:R-:W-:Y:S01]  /*2f30*/  IMAD R110, R214.reuse, 0xb, RZ ;  /* 0x0000000bd66e7824 */ /* 0x040fe200078e02ff */
[----:B------:R-:W-:Y:S02]  /*2f40*/  SHF.R.U32.HI R5, RZ, 0xa, R95 ;  /* 0x0000000aff057819 */ /* 0x000fe4000001165f */
[----:B------:R-:W-:Y:S01]  /*2f50*/  PRMT R93, RZ, 0x7610, R93 ;  /* 0x00007610ff5d7816 */ /* 0x000fe2000000005d */
[----:B------:R-:W-:Y:S01]  /*2f60*/  IMAD R112, R214, 0x3c, RZ ;  /* 0x0000003cd6707824 */ /* 0x000fe200078e02ff */
[-C--:B0-----:R-:W-:Y:S01]  /*2f70*/  IADD3 R12, P5, PT, R14, R117.reuse, RZ ;  /* 0x000000750e0c7210 */ /* 0x081fe20007fbe0ff */
[C---:B------:R-:W-:Y:S01]  /*2f80*/  IMAD R96, R214.reuse, 0x3e, RZ ;  /* 0x0000003ed6607824 */ /* 0x040fe200078e02ff */
[----:B------:R-:W-:Y:S01]  /*2f90*/  LOP3.LUT P6, RZ, R5, 0x1, RZ, 0xc0, !PT ;  /* 0x0000000105ff7812 */ /* 0x000fe200078cc0ff */
[C---:B------:R-:W-:Y:S01]  /*2fa0*/  IMAD.SHL.U32 R5, R214.reuse, 0x10, RZ ;  /* 0x00000010d6057824 */ /* 0x040fe200078e00ff */
[C---:B--2---:R-:W-:Y:S01]  /*2fb0*/  LEA R8, P0, R214.reuse, R117, 0x5 ;  /* 0x00000075d6087211 */ /* 0x044fe200078028ff */
[----:B------:R-:W-:Y:S01]  /*2fc0*/  IMAD R68, R214, 0x42, RZ ;  /* 0x00000042d6447824 */ /* 0x000fe200078e02ff */
[----:B------:R-:W-:Y:S01]  /*2fd0*/  LEA.HI.X.SX32 R13, R88, R89, 0x1, P5 ;  /* 0x00000059580d7211 */ /* 0x000fe200028f0eff */
[C---:B------:R-:W-:Y:S01]  /*2fe0*/  IMAD R62, R214.reuse, 0x44, RZ ;  /* 0x00000044d63e7824 */ /* 0x040fe200078e02ff */
[----:B------:R-:W-:Y:S01]  /*2ff0*/  IADD3 R18, P5, PT, R27, R117, RZ ;  /* 0x000000751b127210 */ /* 0x000fe20007fbe0ff */
[C---:B------:R-:W-:Y:S01]  /*3000*/  IMAD R64, R214.reuse, 0x46, RZ ;  /* 0x00000046d6407824 */ /* 0x040fe200078e02ff */
[-C--:B------:R-:W-:Y:S01]  /*3010*/  LEA.HI.X.SX32 R9, R5, R89.reuse, 0x1, P0 ;  /* 0x0000005905097211 */ /* 0x080fe200000f0eff */
[----:B------:R0:W5:Y:S01]  /*3020*/  @P4 LDG.E.U16 R83, desc[UR22][R12.64] ;  /* 0x000000160c534981 */ /* 0x000162000c1e1500 */
[--C-:B------:R-:W-:Y:S01]  /*3030*/  SHF.R.U32.HI R5, RZ, 0x9, R95.reuse ;  /* 0x00000009ff057819 */ /* 0x100fe2000001165f */
[C---:B------:R-:W-:Y:S01]  /*3040*/  IMAD R58, R214.reuse, 0x48, RZ ;  /* 0x00000048d63a7824 */ /* 0x040fe200078e02ff */
[----:B------:R-:W-:Y:S01]  /*3050*/  ISETP.GE.U32.AND P4, PT, R19, 0x7fffffbb, PT ;  /* 0x7fffffbb1300780c */ /* 0x000fe20003f86070 */
[----:B------:R-:W5:Y:S01]  /*3060*/  @P3 LDG.E.U16 R86, desc[UR22][R8.64] ;  /* 0x0000001608563981 */ /* 0x000f62000c1e1500 */
[----:B------:R-:W-:Y:S01]  /*3070*/  LEA.HI.X.SX32 R19, R17, R89, 0x1, P5 ;  /* 0x0000005911137211 */ /* 0x000fe200028f0eff */
[C---:B------:R-:W-:Y:S01]  /*3080*/  IMAD R60, R214.reuse, 0x4a, RZ ;  /* 0x0000004ad63c7824 */ /* 0x040fe200078e02ff */
[----:B------:R-:W-:Y:S01]  /*3090*/  LOP3.LUT P5, RZ, R5, 0x1, RZ, 0xc0, !PT ;  /* 0x0000000105ff7812 */ /* 0x000fe200078ac0ff */
[----:B------:R-:W-:Y:S01]  /*30a0*/  IMAD R33, R214, 0x27, RZ ;  /* 0x00000027d6217824 */ /* 0x000fe200078e02ff */
[-C--:B---3--:R-:W-:Y:S01]  /*30b0*/  IADD3 R6, P0, PT, R102, R117.reuse, RZ ;  /* 0x0000007566067210 */ /* 0x088fe20007f1e0ff */
[----:B0-----:R-:W-:Y:S01]  /*30c0*/  VIADD R13, R4, 0xfffffff3 ;  /* 0xfffffff3040d7836 */ /* 0x001fe20000000000 */
[----:B------:R-:W-:Y:S01]  /*30d0*/  IADD3 R12, P3, PT, R31, R117, RZ ;  /* 0x000000751f0c7210 */ /* 0x000fe20007f7e0ff */
[C---:B------:R-:W-:Y:S01]  /*30e0*/  IMAD R88, R214.reuse, 0x18, RZ ;  /* 0x00000018d6587824 */ /* 0x040fe200078e02ff */
[-C--:B------:R-:W-:Y:S01]  /*30f0*/  LEA.HI.X.SX32 R7, R103, R89.reuse, 0x1, P0 ;  /* 0x0000005967077211 */ /* 0x080fe200000f0eff */
[----:B------:R-:W-:Y:S01]  /*3100*/  IMAD R17, R214, 0x2e, RZ ;  /* 0x0000002ed6117824 */ /* 0x000fe200078e02ff */
[----:B------:R-:W-:Y:S01]  /*3110*/  SHF.R.U32.HI R5, RZ, 0x8, R95 ;  /* 0x00000008ff057819 */ /* 0x000fe2000001165f */
[----:B------:R0:W5:Y:S01]  /*3120*/  @P6 LDG.E.U16 R82, desc[UR22][R18.64] ;  /* 0x0000001612526981 */ /* 0x000162000c1e1500 */
[----:B------:R-:W-:Y:S01]  /*3130*/  ISETP.GE.U32.AND P0, PT, R13, 0x7fffffb4, PT ;  /* 0x7fffffb40d00780c */ /* 0x000fe20003f06070 */
[----:B------:R-:W-:Y:S01]  /*3140*/  VIADD R111, R4, 0xffffffc0 ;  /* 0xffffffc0046f7836 */ /* 0x000fe20000000000 */
[----:B------:R-:W-:Y:S01]  /*3150*/  LEA.HI.X.SX32 R13, R28, R89, 0x1, P3 ;  /* 0x000000591c0d7211 */ /* 0x000fe200018f0eff */
[----:B------:R-:W5:Y:S01]  /*3160*/  @!P4 LDG.E.U16 R118, desc[UR22][R6.64] ;  /* 0x000000160676c981 */ /* 0x000f62000c1e1500 */
[----:B------:R-:W-:Y:S01]  /*3170*/  LOP3.LUT P3, RZ, R5, 0x1, RZ, 0xc0, !PT ;  /* 0x0000000105ff7812 */ /* 0x000fe2000786c0ff */
[----:B------:R-:W-:-:S02]  /*3180*/  IMAD R5, R214, 0x17, RZ ;  /* 0x00000017d6057824 */ /* 0x000fc400078e02ff */
[----:B------:R-:W-:Y:S01]  /*3190*/  IMAD R48, R214, 0x62, RZ ;  /* 0x00000062d6307824 */ /* 0x000fe200078e02ff */
[----:B------:R2:W5:Y:S01]  /*31a0*/  @P5 LDG.E.U16 R81, desc[UR22][R12.64] ;  /* 0x000000160c515981 */ /* 0x000562000c1e1500 */
[-C--:B0-----:R-:W-:Y:S01]  /*31b0*/  IADD3 R18, P5, PT, R88, R117.reuse, RZ ;  /* 0x0000007558127210 */ /* 0x081fe20007fbe0ff */
[C---:B------:R-:W-:Y:S01]  /*31c0*/  IMAD R56, R214.reuse, 0x64, RZ ;  /* 0x00000064d6387824 */ /* 0x040fe200078e02ff */
[----:B------:R-:W-:Y:S01]  /*31d0*/  IADD3 R20, P4, PT, R17, R117, RZ ;  /* 0x0000007511147210 */ /* 0x000fe20007f9e0ff */
[C---:B------:R-:W-:Y:S01]  /*31e0*/  IMAD R124, R214.reuse, 0x6c, RZ ;  /* 0x0000006cd67c7824 */ /* 0x040fe200078e02ff */
[--C-:B------:R-:W-:Y:S01]  /*31f0*/  SHF.R.U32.HI R9, RZ, 0x7, R95.reuse ;  /* 0x00000007ff097819 */ /* 0x100fe2000001165f */
[----:B------:R-:W-:Y:S01]  /*3200*/  IMAD R158, R214, 0x7e, RZ ;  /* 0x0000007ed69e7824 */ /* 0x000fe200078e02ff */
[----:B------:R-:W-:Y:S01]  /*3210*/  SHF.R.U32.HI R8, RZ, 0x6, R95 ;  /* 0x00000006ff087819 */ /* 0x000fe2000001165f */
[----:B-1----:R-:W0:Y:S01]  /*3220*/  LDCU UR4, c[0x0][0x3b0] ;  /* 0x00007600ff0477ac */ /* 0x002e220008000800 */
[----:B------:R-:W-:-:S02]  /*3230*/  LEA.HI.X.SX32 R19, R104, R89, 0x1, P5 ;  /* 0x0000005968137211 */ /* 0x000fc400028f0eff */
[----:B------:R-:W-:Y:S02]  /*3240*/  LEA.HI.X.SX32 R21, R5, R89, 0x1, P4 ;  /* 0x0000005905157211 */ /* 0x000fe400020f0eff */
[----:B------:R-:W-:Y:S01]  /*3250*/  LOP3.LUT P5, RZ, R9, 0x1, RZ, 0xc0, !PT ;  /* 0x0000000109ff7812 */ /* 0x000fe200078ac0ff */
[----:B------:R-:W-:Y:S01]  /*3260*/  IMAD R9, R214, 0x32, RZ ;  /* 0x00000032d6097824 */ /* 0x000fe200078e02ff */
[----:B------:R-:W-:Y:S01]  /*3270*/  LOP3.LUT P4, RZ, R8, 0x1, RZ, 0xc0, !PT ;  /* 0x0000000108ff7812 */ /* 0x000fe2000788c0ff */
[C---:B--2---:R-:W-:Y:S01]  /*3280*/  IMAD R13, R214.reuse, 0x30, RZ ;  /* 0x00000030d60d7824 */ /* 0x044fe200078e02ff */
[----:B------:R-:W5:Y:S01]  /*3290*/  @P3 LDG.E.U16 R80, desc[UR22][R20.64] ;  /* 0x0000001614503981 */ /* 0x000f62000c1e1500 */
[----:B------:R-:W-:Y:S01]  /*32a0*/  IMAD R5, R214, 0x19, RZ ;  /* 0x00000019d6057824 */ /* 0x000fe200078e02ff */
[-C--:B------:R-:W-:Y:S02]  /*32b0*/  IADD3 R22, P3, PT, R9, R117.reuse, RZ ;  /* 0x0000007509167210 */ /* 0x080fe40007f7e0ff */
[----:B------:R1:W5:Y:S01]  /*32c0*/  @!P0 LDG.E.U16 R92, desc[UR22][R18.64] ;  /* 0x00000016125c8981 */ /* 0x000362000c1e1500 */
[----:B------:R-:W-:Y:S01]  /*32d0*/  IADD3 R6, P0, PT, R13, R117, RZ ;  /* 0x000000750d067210 */ /* 0x000fe20007f1e0ff */
[C---:B------:R-:W-:Y:S01]  /*32e0*/  VIADD R12, R4.reuse, 0xfffffff9 ;  /* 0xfffffff9040c7836 */ /* 0x040fe20000000000 */
[-C--:B------:R-:W-:Y:S01]  /*32f0*/  LEA.HI.X.SX32 R23, R5, R89.reuse, 0x1, P3 ;  /* 0x0000005905177211 */ /* 0x080fe200018f0eff */
[----:B------:R-:W-:Y:S01]  /*3300*/  VIADD R8, R4, 0xfffffffc ;  /* 0xfffffffc04087836 */ /* 0x000fe20000000000 */
[----:B------:R-:W-:-:S02]  /*3310*/  LEA.HI.X.SX32 R7, R88, R89, 0x1, P0 ;  /* 0x0000005958077211 */ /* 0x000fc400000f0eff */
[----:B------:R-:W-:Y:S01]  /*3320*/  ISETP.GE.U32.AND P3, PT, R12, 0x7fffffba, PT ;  /* 0x7fffffba0c00780c */ /* 0x000fe20003f66070 */
[----:B------:R-:W5:Y:S01]  /*3330*/  @P4 LDG.E.U16 R78, desc[UR22][R22.64] ;  /* 0x00000016164e4981 */ /* 0x000f62000c1e1500 */
[----:B------:R-:W-:Y:S02]  /*3340*/  ISETP.GE.U32.AND P0, PT, R8, 0x7fffffbd, PT ;  /* 0x7fffffbd0800780c */ /* 0x000fe40003f06070 */
[-C--:B-1----:R-:W-:Y:S01]  /*3350*/  IADD3 R18, P4, PT, R105, R117.reuse, RZ ;  /* 0x0000007569127210 */ /* 0x082fe20007f9e0ff */
[----:B------:R1:W5:Y:S01]  /*3360*/  @P5 LDG.E.U16 R79, desc[UR22][R6.64] ;  /* 0x00000016064f5981 */ /* 0x000362000c1e1500 */
[----:B------:R-:W-:Y:S02]  /*3370*/  SHF.R.U32.HI R5, RZ, 0x4, R95 ;  /* 0x00000004ff057819 */ /* 0x000fe4000001165f */
[----:B------:R-:W-:Y:S02]  /*3380*/  IADD3 R20, P5, PT, R104, R117, RZ ;  /* 0x0000007568147210 */ /* 0x000fe40007fbe0ff */
[----:B------:R-:W-:-:S02]  /*3390*/  LEA.HI.X.SX32 R19, R106, R89, 0x1, P4 ;  /* 0x000000596a137211 */ /* 0x000fc400020f0eff */
[----:B------:R-:W-:Y:S02]  /*33a0*/  SHF.R.U32.HI R8, RZ, 0x5, R95 ;  /* 0x00000005ff087819 */ /* 0x000fe4000001165f */
[----:B------:R-:W-:Y:S01]  /*33b0*/  LOP3.LUT P4, RZ, R5, 0x1, RZ, 0xc0, !PT ;  /* 0x0000000105ff7812 */ /* 0x000fe2000788c0ff */
[C---:B-1----:R-:W-:Y:S01]  /*33c0*/  IMAD R7, R214.reuse, 0x36, RZ ;  /* 0x00000036d6077824 */ /* 0x042fe200078e02ff */
[----:B------:R-:W-:Y:S02]  /*33d0*/  PRMT R5, RZ, 0x7610, R5 ;  /* 0x00007610ff057816 */ /* 0x000fe40000000005 */
[----:B------:R-:W-:Y:S01]  /*33e0*/  LEA.HI.X.SX32 R21, R105, R89, 0x1, P5 ;  /* 0x0000005969157211 */ /* 0x000fe200028f0eff */
[----:B------:R-:W-:Y:S01]  /*33f0*/  IMAD R12, R214, 0x34, RZ ;  /* 0x00000034d60c7824 */ /* 0x000fe200078e02ff */
[----:B------:R-:W-:Y:S01]  /*3400*/  LOP3.LUT P5, RZ, R8, 0x1, RZ, 0xc0, !PT ;  /* 0x0000000108ff7812 */ /* 0x000fe200078ac0ff */
[----:B------:R-:W-:Y:S01]  /*3410*/  IMAD R88, R214, 0x1a, RZ ;  /* 0x0000001ad6587824 */ /* 0x000fe200078e02ff */
[----:B------:R1:W5:Y:S01]  /*3420*/  @!P0 LDG.E.U16 R5, desc[UR22][R18.64] ;  /* 0x0000001612058981 */ /* 0x000362000c1e1500 */
[----:B------:R-:W-:Y:S01]  /*3430*/  VIADD R8, R4, 0xfffffff1 ;  /* 0xfffffff104087836 */ /* 0x000fe20000000000 */
[----:B------:R-:W-:-:S02]  /*3440*/  IADD3 R22, P0, PT, R12, R117, RZ ;  /* 0x000000750c167210 */ /* 0x000fc40007f1e0ff */
[----:B------:R2:W5:Y:S01]  /*3450*/  @!P3 LDG.E.U16 R99, desc[UR22][R20.64] ;  /* 0x000000161463b981 */ /* 0x000562000c1e1500 */
[----:B------:R-:W-:Y:S01]  /*3460*/  IADD3 R24, P3, PT, R7, R117, RZ ;  /* 0x0000007507187210 */ /* 0x000fe20007f7e0ff */
[----:B------:R-:W-:Y:S01]  /*3470*/  VIADD R6, R4, 0xfffffff8 ;  /* 0xfffffff804067836 */ /* 0x000fe20000000000 */
[-C--:B------:R-:W-:Y:S02]  /*3480*/  LEA.HI.X.SX32 R23, R88, R89.reuse, 0x1, P0 ;  /* 0x0000005958177211 */ /* 0x080fe400000f0eff */
[----:B------:R-:W-:Y:S02]  /*3490*/  LEA.HI.X.SX32 R25, R25, R89, 0x1, P3 ;  /* 0x0000005919197211 */ /* 0x000fe400018f0eff */
[----:B------:R-:W-:Y:S01]  /*34a0*/  ISETP.GE.U32.AND P3, PT, R8, 0x7fffffb2, PT ;  /* 0x7fffffb20800780c */ /* 0x000fe20003f66070 */
[----:B------:R-:W5:Y:S01]  /*34b0*/  @P5 LDG.E.U16 R77, desc[UR22][R22.64] ;  /* 0x00000016164d5981 */ /* 0x000f62000c1e1500 */
[----:B------:R-:W-:-:S03]  /*34c0*/  ISETP.GE.U32.AND P0, PT, R6, 0x7fffffb9, PT ;  /* 0x7fffffb90600780c */ /* 0x000fc60003f06070 */
[----:B------:R3:W5:Y:S01]  /*34d0*/  @P4 LDG.E.U16 R76, desc[UR22][R24.64] ;  /* 0x00000016184c4981 */ /* 0x000762000c1e1500 */
[-C--:B-1----:R-:W-:Y:S02]  /*34e0*/  IADD3 R18, P4, PT, R107, R117.reuse, RZ ;  /* 0x000000756b127210 */ /* 0x082fe40007f9e0ff */
[--C-:B------:R-:W-:Y:S02]  /*34f0*/  SHF.R.U32.HI R6, RZ, 0x2, R95.reuse ;  /* 0x00000002ff067819 */ /* 0x100fe4000001165f */
[----:B--2---:R-:W-:Y:S02]  /*3500*/  IADD3 R20, P5, PT, R29, R117, RZ ;  /* 0x000000751d147210 */ /* 0x004fe40007fbe0ff */
[----:B------:R-:W-:Y:S02]  /*3510*/  SHF.R.U32.HI R8, RZ, 0x3, R95 ;  /* 0x00000003ff087819 */ /* 0x000fe4000001165f */
[-C--:B------:R-:W-:Y:S02]  /*3520*/  LEA.HI.X.SX32 R19, R108, R89.reuse, 0x1, P4 ;  /* 0x000000596c137211 */ /* 0x080fe400020f0eff */
[----:B------:R-:W-:Y:S01]  /*3530*/  LOP3.LUT P4, RZ, R6, 0x1, RZ, 0xc0, !PT ;  /* 0x0000000106ff7812 */ /* 0x000fe2000788c0ff */
[C---:B------:R-:W-:Y:S01]  /*3540*/  IMAD R6, R214.reuse, 0x3a, RZ ;  /* 0x0000003ad6067824 */ /* 0x040fe200078e02ff */
[----:B------:R-:W-:Y:S01]  /*3550*/  LEA.HI.X.SX32 R21, R107, R89, 0x1, P5 ;  /* 0x000000596b157211 */ /* 0x000fe200028f0eff */
[----:B---3--:R-:W-:Y:S01]  /*3560*/  IMAD R25, R214, 0x1d, RZ ;  /* 0x0000001dd6197824 */ /* 0x008fe200078e02ff */
[----:B------:R-:W-:Y:S01]  /*3570*/  LOP3.LUT P5, RZ, R8, 0x1, RZ, 0xc0, !PT ;  /* 0x0000000108ff7812 */ /* 0x000fe200078ac0ff */
[----:B------:R-:W-:Y:S01]  /*3580*/  IMAD R8, R214, 0x38, RZ ;  /* 0x00000038d6087824 */ /* 0x000fe200078e02ff */
[----:B------:R1:W5:Y:S04]  /*3590*/  @!P0 LDG.E.U16 R98, desc[UR22][R18.64] ;  /* 0x0000001612628981 */ /* 0x000368000c1e1500 */
[----:B------:R2:W5:Y:S01]  /*35a0*/  @!P3 LDG.E.U16 R90, desc[UR22][R20.64] ;  /* 0x00000016145ab981 */ /* 0x000562000c1e1500 */
[----:B------:R-:W-:-:S02]  /*35b0*/  IADD3 R24, P3, PT, R6, R117, RZ ;  /* 0x0000007506187210 */ /* 0x000fc40007f7e0ff */
[----:B------:R-:W-:Y:S02]  /*35c0*/  IADD3 R22, P0, PT, R8, R117, RZ ;  /* 0x0000007508167210 */ /* 0x000fe40007f1e0ff */
[-C--:B------:R-:W-:Y:S02]  /*35d0*/  LEA.HI.X.SX32 R25, R25, R89.reuse, 0x1, P3 ;  /* 0x0000005919197211 */ /* 0x080fe400018f0eff */
[----:B------:R-:W-:Y:S01]  /*35e0*/  LEA.HI.X.SX32 R23, R29, R89, 0x1, P0 ;  /* 0x000000591d177211 */ /* 0x000fe200000f0eff */
[----:B------:R-:W-:Y:S01]  /*35f0*/  VIADD R29, R4, 0xfffffff4 ;  /* 0xfffffff4041d7836 */ /* 0x000fe20000000000 */
[----:B------:R-:W-:Y:S01]  /*3600*/  ISETP.GE.U32.AND P0, PT, R30, 0x7fffffb7, PT ;  /* 0x7fffffb71e00780c */ /* 0x000fe20003f06070 */
[----:B------:R-:W5:Y:S01]  /*3610*/  @P4 LDG.E.U16 R74, desc[UR22][R24.64] ;  /* 0x00000016184a4981 */ /* 0x000f62000c1e1500 */
[----:B-1----:R-:W-:Y:S02]  /*3620*/  IADD3 R18, P4, PT, R26, R117, RZ ;  /* 0x000000751a127210 */ /* 0x002fe40007f9e0ff */
[----:B------:R-:W-:Y:S01]  /*3630*/  ISETP.GE.U32.AND P3, PT, R29, 0x7fffffb5, PT ;  /* 0x7fffffb51d00780c */ /* 0x000fe20003f66070 */
[----:B------:R1:W5:Y:S01]  /*3640*/  @P5 LDG.E.U16 R75, desc[UR22][R22.64] ;  /* 0x00000016164b5981 */ /* 0x000362000c1e1500 */
[----:B--2---:R-:W-:Y:S01]  /*3650*/  VIADD R21, R4, 0xfffffff2 ;  /* 0xfffffff204157836 */ /* 0x004fe20000000000 */
[----:B------:R-:W-:-:S02]  /*3660*/  LEA.HI.X.SX32 R19, R109, R89, 0x1, P4 ;  /* 0x000000596d137211 */ /* 0x000fc400020f0eff */
[----:B------:R-:W-:Y:S02]  /*3670*/  IADD3 R20, P5, PT, R28, R117, RZ ;  /* 0x000000751c147210 */ /* 0x000fe40007fbe0ff */
[----:B------:R-:W-:Y:S02]  /*3680*/  ISETP.GE.U32.AND P4, PT, R21, 0x7fffffb3, PT ;  /* 0x7fffffb31500780c */ /* 0x000fe40003f86070 */
[----:B------:R2:W5:Y:S01]  /*3690*/  @!P0 LDG.E.U16 R97, desc[UR22][R18.64] ;  /* 0x0000001612618981 */ /* 0x000562000c1e1500 */
[----:B-1----:R-:W-:Y:S01]  /*36a0*/  VIADD R22, R4, 0xffffffcc ;  /* 0xffffffcc04167836 */ /* 0x002fe20000000000 */
[----:B------:R-:W-:-:S04]  /*36b0*/  LEA.HI.X.SX32 R21, R110, R89, 0x1, P5 ;  /* 0x000000596e157211 */ /* 0x000fc800028f0eff */
[----:B------:R-:W-:Y:S01]  /*36c0*/  ISETP.GE.U32.AND P0, PT, R22, 0x7fffff8d, PT ;  /* 0x7fffff8d1600780c */ /* 0x000fe20003f06070 */
[C---:B------:R-:W-:Y:S01]  /*36d0*/  VIADD R22, R4.reuse, 0xffffffcd ;  /* 0xffffffcd04167836 */ /* 0x040fe20000000000 */
[----:B------:R1:W5:Y:S01]  /*36e0*/  @!P3 LDG.E.U16 R93, desc[UR22][R20.64] ;  /* 0x00000016145db981 */ /* 0x000362000c1e1500 */
[C---:B------:R-:W-:Y:S02]  /*36f0*/  VIADD R24, R4.reuse, 0xffffffce ;  /* 0xffffffce04187836 */ /* 0x040fe40000000000 */
[----:B------:R-:W-:Y:S01]  /*3700*/  VIADD R23, R4, 0xffffffcf ;  /* 0xffffffcf04177836 */ /* 0x000fe20000000000 */
[----:B------:R-:W-:Y:S01]  /*3710*/  ISETP.GE.U32.AND P3, PT, R22, 0x7fffff8e, PT ;  /* 0x7fffff8e1600780c */ /* 0x000fe20003f66070 */
[----:B------:R-:W-:Y:S01]  /*3720*/  VIADD R22, R4, 0xffffffc8 ;  /* 0xffffffc804167836 */ /* 0x000fe20000000000 */
[----:B------:R-:W-:Y:S02]  /*3730*/  SEL R25, RZ, 0x1, P0 ;  /* 0x00000001ff197807 */ /* 0x000fe40000000000 */
[----:B------:R-:W-:Y:S01]  /*3740*/  ISETP.GE.U32.AND P0, PT, R24, 0x7fffff8f, PT ;  /* 0x7fffff8f1800780c */ /* 0x000fe20003f06070 */
[----:B--2---:R-:W-:Y:S01]  /*3750*/  VIADD R18, R4, 0xffffffc9 ;  /* 0xffffffc904127836 */ /* 0x004fe20000000000 */
[----:B------:R-:W-:-:S02]  /*3760*/  SEL R24, RZ, 0x1fffe, P3 ;  /* 0x0001fffeff187807 */ /* 0x000fc40001800000 */
[----:B------:R-:W-:Y:S01]  /*3770*/  ISETP.GE.U32.AND P3, PT, R23, 0x7fffff90, PT ;  /* 0x7fffff901700780c */ /* 0x000fe20003f66070 */
[----:B------:R-:W-:Y:S01]  /*3780*/  VIADD R19, R4, 0xffffffca ;  /* 0xffffffca04137836 */ /* 0x000fe20000000000 */
[----:B------:R-:W-:Y:S02]  /*3790*/  SEL R37, RZ, 0x4, P0 ;  /* 0x00000004ff257807 */ /* 0x000fe40000000000 */
[----:B------:R-:W-:Y:S01]  /*37a0*/  ISETP.GE.U32.AND P0, PT, R22, 0x7fffff89, PT ;  /* 0x7fffff891600780c */ /* 0x000fe20003f06070 */
[----:B-1----:R-:W-:Y:S01]  /*37b0*/  VIADD R20, R4, 0xffffffcb ;  /* 0xffffffcb04147836 */ /* 0x002fe20000000000 */
[----:B------:R-:W-:Y:S02]  /*37c0*/  SEL R38, RZ, 0x7fff8, P3 ;  /* 0x0007fff8ff267807 */ /* 0x000fe40001800000 */
[----:B------:R-:W-:Y:S01]  /*37d0*/  ISETP.GE.U32.AND P3, PT, R18, 0x7fffff8a, PT ;  /* 0x7fffff8a1200780c */ /* 0x000fe20003f66070 */
[----:B------:R-:W-:Y:S01]  /*37e0*/  VIADD R21, R4, 0xffffffc4 ;  /* 0xffffffc404157836 */ /* 0x000fe20000000000 */
[----:B------:R-:W-:-:S02]  /*37f0*/  SEL R18, RZ, 0x1, P0 ;  /* 0x00000001ff127807 */ /* 0x000fc40000000000 */
[----:B------:R-:W-:Y:S02]  /*3800*/  ISETP.GE.U32.AND P0, PT, R19, 0x7fffff8b, PT ;  /* 0x7fffff8b1300780c */ /* 0x000fe40003f06070 */
[----:B------:R-:W-:Y:S02]  /*3810*/  SEL R19, RZ, 0x1fffe, P3 ;  /* 0x0001fffeff137807 */ /* 0x000fe40001800000 */
[----:B------:R-:W-:Y:S01]  /*3820*/  ISETP.GE.U32.AND P3, PT, R20, 0x7fffff8c, PT ;  /* 0x7fffff8c1400780c */ /* 0x000fe20003f66070 */
[C---:B------:R-:W-:Y:S01]  /*3830*/  VIADD R20, R4.reuse, 0xffffffc5 ;  /* 0xffffffc504147836 */ /* 0x040fe20000000000 */
[----:B------:R-:W-:Y:S02]  /*3840*/  SEL R41, RZ, 0x4, P0 ;  /* 0x00000004ff297807 */ /* 0x000fe40000000000 */
[----:B------:R-:W-:Y:S01]  /*3850*/  ISETP.GE.U32.AND P0, PT, R21, 0x7fffff85, PT ;  /* 0x7fffff851500780c */ /* 0x000fe20003f06070 */
[C---:B------:R-:W-:Y:S01]  /*3860*/  VIADD R21, R4.reuse, 0xffffffc6 ;  /* 0xffffffc604157836 */ /* 0x040fe20000000000 */
[----:B------:R-:W-:Y:S01]  /*3870*/  SEL R42, RZ, 0x7fff8, P3 ;  /* 0x0007fff8ff2a7807 */ /* 0x000fe20001800000 */
[----:B------:R-:W-:Y:S01]  /*3880*/  VIADD R23, R4, 0xffffffc7 ;  /* 0xffffffc704177836 */ /* 0x000fe20000000000 */
[----:B------:R-:W-:Y:S01]  /*3890*/  ISETP.GE.U32.AND P3, PT, R20, 0x7fffff86, PT ;  /* 0x7fffff861400780c */ /* 0x000fe20003f66070 */
[----:B------:R-:W-:Y:S01]  /*38a0*/  VIADD R22, R4, 0xffffffc1 ;  /* 0xffffffc104167836 */ /* 0x000fe20000000000 */
[----:B------:R-:W-:-:S02]  /*38b0*/  SEL R20, RZ, 0x1, P0 ;  /* 0x00000001ff147807 */ /* 0x000fc40000000000 */
[----:B------:R-:W-:Y:S02]  /*38c0*/  ISETP.GE.U32.AND P0, PT, R21, 0x7fffff87, PT ;  /* 0x7fffff871500780c */ /* 0x000fe40003f06070 */
[----:B------:R-:W-:Y:S02]  /*38d0*/  SEL R21, RZ, 0x1fffe, P3 ;  /* 0x0001fffeff157807 */ /* 0x000fe40001800000 */
[----:B------:R-:W-:Y:S01]  /*38e0*/  ISETP.GE.U32.AND P3, PT, R23, 0x7fffff88, PT ;  /* 0x7fffff881700780c */ /* 0x000fe20003f66070 */
[----:B------:R-:W-:Y:S01]  /*38f0*/  VIADD R23, R4, 0xffffffc2 ;  /* 0xffffffc204177836 */ /* 0x000fe20000000000 */
[----:B------:R-:W-:Y:S01]  /*3900*/  ISETP.GE.U32.AND P6, PT, R22, 0x7fffff82, PT ;  /* 0x7fffff821600780c */ /* 0x000fe20003fc6070 */
[----:B------:R-:W-:Y:S01]  /*3910*/  VIADD R22, R4, 0xffffffc3 ;  /* 0xffffffc304167836 */ /* 0x000fe20000000000 */
[----:B------:R-:W-:Y:S02]  /*3920*/  SEL R43, RZ, 0x4, P0 ;  /* 0x00000004ff2b7807 */ /* 0x000fe40000000000 */
[----:B------:R-:W-:-:S02]  /*3930*/  SEL R44, RZ, 0x7fff8, P3 ;  /* 0x0007fff8ff2c7807 */ /* 0x000fc40001800000 */
[----:B------:R-:W-:Y:S01]  /*3940*/  ISETP.GE.U32.AND P0, PT, R23, 0x7fffff83, PT ;  /* 0x7fffff831700780c */ /* 0x000fe20003f06070 */
[----:B------:R-:W-:Y:S01]  /*3950*/  VIADD R23, R4, 0xffffffdc ;  /* 0xffffffdc04177836 */ /* 0x000fe20000000000 */
[----:B------:R-:W-:Y:S01]  /*3960*/  ISETP.GE.U32.AND P3, PT, R22, 0x7fffff84, PT ;  /* 0x7fffff841600780c */ /* 0x000fe20003f66070 */
[C---:B------:R-:W-:Y:S01]  /*3970*/  VIADD R22, R4.reuse, 0xffffffdd ;  /* 0xffffffdd04167836 */ /* 0x040fe20000000000 */
[----:B------:R-:W-:Y:S02]  /*3980*/  SEL R45, RZ, 0x4, P0 ;  /* 0x00000004ff2d7807 */ /* 0x000fe40000000000 */
[----:B------:R-:W-:Y:S02]  /*3990*/  SEL R46, RZ, 0x7fff8, P3 ;  /* 0x0007fff8ff2e7807 */ /* 0x000fe40001800000 */
[----:B------:R-:W-:Y:S01]  /*39a0*/  ISETP.GE.U32.AND P0, PT, R23, 0x7fffff9d, PT ;  /* 0x7fffff9d1700780c */ /* 0x000fe20003f06070 */
[----:B------:R-:W-:Y:S01]  /*39b0*/  VIADD R23, R4, 0xffffffde ;  /* 0xffffffde04177836 */ /* 0x000fe20000000000 */
[----:B------:R-:W-:Y:S01]  /*39c0*/  ISETP.GE.U32.AND P3, PT, R22, 0x7fffff9e, PT ;  /* 0x7fffff9e1600780c */ /* 0x000fe20003f66070 */
[----:B------:R-:W-:Y:S01]  /*39d0*/  VIADD R22, R4, 0xffffffdf ;  /* 0xffffffdf04167836 */ /* 0x000fe20000000000 */
[----:B------:R-:W-:-:S02]  /*39e0*/  SEL R30, RZ, 0x1, P0 ;  /* 0x00000001ff1e7807 */ /* 0x000fc40000000000 */
[----:B------:R-:W-:Y:S02]  /*39f0*/  SEL R51, RZ, 0x1fffe, P3 ;  /* 0x0001fffeff337807 */ /* 0x000fe40001800000 */
        /* <DEDUP_REMOVED lines=36> */
[----:B------:R-:W-:Y:S02]  /*3c40*/  ISETP.GE.U32.AND P0, PT, R23, 0x7fffff93, PT ;  /* 0x7fffff931700780c */ /* 0x000fe40003f06070 */
[----:B------:R-:W-:Y:S01]  /*3c50*/  ISETP.GE.U32.AND P3, PT, R22, 0x7fffff94, PT ;  /* 0x7fffff941600780c */ /* 0x000fe20003f66070 */
[----:B------:R-:W-:Y:S01]  /*3c60*/  IMAD.IADD R39, R18, 0x1, R19 ;  /* 0x0000000112277824 */ /* 0x000fe200078e0213 */
[----:B------:R-:W-:Y:S01]  /*3c70*/  SEL R116, RZ, 0x4, P0 ;  /* 0x00000004ff747807 */ /* 0x000fe20000000000 */
[----:B------:R-:W-:Y:S01]  /*3c80*/  IMAD R19, R214, 0x1f, RZ ;  /* 0x0000001fd6137824 */ /* 0x000fe200078e02ff */
[----:B------:R-:W-:Y:S02]  /*3c90*/  SEL R159, RZ, 0x7fff8, P3 ;  /* 0x0007fff8ff9f7807 */ /* 0x000fe40001800000 */
[----:B------:R-:W-:-:S02]  /*3ca0*/  IADD3 R70, P0, PT, R112, R117, RZ ;  /* 0x0000007570467210 */ /* 0x000fc40007f1e0ff */
[----:B------:R-:W-:Y:S01]  /*3cb0*/  IADD3 R72, P3, PT, R96, R117, RZ ;  /* 0x0000007560487210 */ /* 0x000fe20007f7e0ff */
[----:B------:R-:W-:Y:S01]  /*3cc0*/  IMAD.IADD R40, R20, 0x1, R21 ;  /* 0x0000000114287824 */ /* 0x000fe200078e0215 */
[-C--:B------:R-:W-:Y:S01]  /*3cd0*/  LEA.HI.X.SX32 R71, R11, R89.reuse, 0x1, P0 ;  /* 0x000000590b477211 */ /* 0x080fe200000f0eff */
[C---:B------:R-:W-:Y:S01]  /*3ce0*/  IMAD.SHL.U32 R21, R214.reuse, 0x20, RZ ;  /* 0x00000020d6157824 */ /* 0x040fe200078e00ff */
[----:B------:R-:W-:Y:S01]  /*3cf0*/  LEA.HI.X.SX32 R73, R19, R89, 0x1, P3 ;  /* 0x0000005913497211 */ /* 0x000fe200018f0eff */
[C---:B------:R-:W-:Y:S01]  /*3d00*/  IMAD R23, R214.reuse, 0x21, RZ ;  /* 0x00000021d6177824 */ /* 0x040fe200078e02ff */
[-C--:B------:R-:W-:Y:S02]  /*3d10*/  LEA R66, P0, R214, R117.reuse, 0x6 ;  /* 0x00000075d6427211 */ /* 0x080fe400078030ff */
[----:B------:R-:W-:Y:S01]  /*3d20*/  IADD3 R68, P3, PT, R68, R117, RZ ;  /* 0x0000007544447210 */ /* 0x000fe20007f7e0ff */
[----:B------:R-:W-:Y:S01]  /*3d30*/  IMAD.IADD R35, R25, 0x1, R24 ;  /* 0x0000000119237824 */ /* 0x000fe200078e0218 */
[-C--:B------:R-:W-:Y:S01]  /*3d40*/  LEA.HI.X.SX32 R67, R21, R89.reuse, 0x1, P0 ;  /* 0x0000005915437211 */ /* 0x080fe200000f0eff */
[----:B------:R-:W-:Y:S01]  /*3d50*/  IMAD R25, R214, 0x23, RZ ;  /* 0x00000023d6197824 */ /* 0x000fe200078e02ff */
[----:B------:R-:W-:-:S02]  /*3d60*/  LEA.HI.X.SX32 R69, R23, R89, 0x1, P3 ;  /* 0x0000005917457211 */ /* 0x000fc400018f0eff */
[-C--:B------:R-:W-:Y:S02]  /*3d70*/  IADD3 R62, P0, PT, R62, R117.reuse, RZ ;  /* 0x000000753e3e7210 */ /* 0x080fe40007f1e0ff */
[----:B------:R-:W-:Y:S01]  /*3d80*/  IADD3 R64, P3, PT, R64, R117, RZ ;  /* 0x0000007540407210 */ /* 0x000fe20007f7e0ff */
[----:B------:R-:W-:Y:S01]  /*3d90*/  IMAD R29, R214, 0x25, RZ ;  /* 0x00000025d61d7824 */ /* 0x000fe200078e02ff */
[-C--:B------:R-:W-:Y:S01]  /*3da0*/  LEA.HI.X.SX32 R63, R10, R89.reuse, 0x1, P0 ;  /* 0x000000590a3f7211 */ /* 0x080fe200000f0eff */
[C---:B------:R-:W-:Y:S01]  /*3db0*/  IMAD R18, R214.reuse, 0x4c, RZ ;  /* 0x0000004cd6127824 */ /* 0x040fe200078e02ff */
[----:B------:R-:W-:Y:S01]  /*3dc0*/  LEA.HI.X.SX32 R65, R25, R89, 0x1, P3 ;  /* 0x0000005919417211 */ /* 0x000fe200018f0eff */
[----:B------:R-:W-:Y:S01]  /*3dd0*/  IMAD R20, R214, 0x4e, RZ ;  /* 0x0000004ed6147824 */ /* 0x000fe200078e02ff */
[-C--:B------:R-:W-:Y:S02]  /*3de0*/  IADD3 R58, P0, PT, R58, R117.reuse, RZ ;  /* 0x000000753a3a7210 */ /* 0x080fe40007f1e0ff */
[----:B------:R-:W-:Y:S01]  /*3df0*/  IADD3 R60, P3, PT, R60, R117, RZ ;  /* 0x000000753c3c7210 */ /* 0x000fe20007f7e0ff */
[----:B------:R-:W-:Y:S01]  /*3e00*/  VIADD R26, R4, 0xfffffff7 ;  /* 0xfffffff7041a7836 */ /* 0x000fe20000000000 */
[-C--:B------:R-:W-:Y:S01]  /*3e10*/  LEA.HI.X.SX32 R59, R16, R89.reuse, 0x1, P0 ;  /* 0x00000059103b7211 */ /* 0x080fe200000f0eff */
[C---:B------:R-:W-:Y:S01]  /*3e20*/  IMAD R22, R214.reuse, 0x50, RZ ;  /* 0x00000050d6167824 */ /* 0x040fe200078e02ff */
[----:B------:R-:W-:Y:S01]  /*3e30*/  LEA.HI.X.SX32 R61, R29, R89, 0x1, P3 ;  /* 0x000000591d3d7211 */ /* 0x000fe200018f0eff */
[----:B------:R-:W-:Y:S01]  /*3e40*/  IMAD R24, R214, 0x52, RZ ;  /* 0x00000052d6187824 */ /* 0x000fe200078e02ff */
[----:B------:R-:W-:-:S02]  /*3e50*/  IADD3 R18, P0, PT, R18, R117, RZ ;  /* 0x0000007512127210 */ /* 0x000fc40007f1e0ff */
[----:B------:R-:W-:Y:S01]  /*3e60*/  IADD3 R20, P3, PT, R20, R117, RZ ;  /* 0x0000007514147210 */ /* 0x000fe20007f7e0ff */
[----:B------:R-:W-:Y:S01]  /*3e70*/  IMAD R11, R214, 0x29, RZ ;  /* 0x00000029d60b7824 */ /* 0x000fe200078e02ff */
[----:B------:R-:W-:Y:S01]  /*3e80*/  ISETP.GE.U32.AND P5, PT, R26, 0x7fffffb8, PT ;  /* 0x7fffffb81a00780c */ /* 0x000fe20003fa6070 */
[----:B------:R-:W-:Y:S01]  /*3e90*/  IMAD R26, R214, 0x54, RZ ;  /* 0x00000054d61a7824 */ /* 0x000fe200078e02ff */
[-C--:B------:R-:W-:Y:S02]  /*3ea0*/  LEA.HI.X.SX32 R19, R15, R89.reuse, 0x1, P0 ;  /* 0x000000590f137211 */ /* 0x080fe400000f0eff */
[----:B------:R-:W-:Y:S02]  /*3eb0*/  LEA.HI.X.SX32 R21, R33, R89, 0x1, P3 ;  /* 0x0000005921157211 */ /* 0x000fe400018f0eff */
[-C--:B------:R-:W-:Y:S02]  /*3ec0*/  IADD3 R22, P0, PT, R22, R117.reuse, RZ ;  /* 0x0000007516167210 */ /* 0x080fe40007f1e0ff */
[----:B------:R-:W-:Y:S01]  /*3ed0*/  IADD3 R24, P3, PT, R24, R117, RZ ;  /* 0x0000007518187210 */ /* 0x000fe20007f7e0ff */
[----:B------:R-:W-:Y:S01]  /*3ee0*/  IMAD R28, R214, 0x56, RZ ;  /* 0x00000056d61c7824 */ /* 0x000fe200078e02ff */
[----:B------:R-:W-:-:S02]  /*3ef0*/  LEA.HI.X.SX32 R23, R14, R89, 0x1, P0 ;  /* 0x000000590e177211 */ /* 0x000fc400000f0eff */
[----:B------:R-:W-:Y:S02]  /*3f00*/  LEA.HI.X.SX32 R25, R11, R89, 0x1, P3 ;  /* 0x000000590b197211 */ /* 0x000fe400018f0eff */
[----:B------:R-:W-:Y:S02]  /*3f10*/  ISETP.GE.U32.AND P0, PT, R111, 0x7fffff81, PT ;  /* 0x7fffff816f00780c */ /* 0x000fe40003f06070 */
[----:B------:R-:W-:Y:S01]  /*3f20*/  IADD3 R26, P3, PT, R26, R117, RZ ;  /* 0x000000751a1a7210 */ /* 0x000fe20007f7e0ff */
[C---:B------:R-:W-:Y:S01]  /*3f30*/  IMAD R11, R214.reuse, 0x2b, RZ ;  /* 0x0000002bd60b7824 */ /* 0x040fe200078e02ff */
[----:B------:R-:W-:Y:S01]  /*3f40*/  SEL R47, RZ, 0x1fffe, P6 ;  /* 0x0001fffeff2f7807 */ /* 0x000fe20003000000 */
[----:B------:R-:W-:Y:S01]  /*3f50*/  IMAD R14, R214, 0x58, RZ ;  /* 0x00000058d60e7824 */ /* 0x000fe200078e02ff */
[----:B------:R-:W-:Y:S02]  /*3f60*/  SEL R10, RZ, 0x1, P0 ;  /* 0x00000001ff0a7807 */ /* 0x000fe40000000000 */
[----:B------:R-:W-:-:S02]  /*3f70*/  LEA.HI.X.SX32 R27, R27, R89, 0x1, P3 ;  /* 0x000000591b1b7211 */ /* 0x000fc400018f0eff */
[----:B------:R-:W-:Y:S01]  /*3f80*/  IADD3 R28, P3, PT, R28, R117, RZ ;  /* 0x000000751c1c7210 */ /* 0x000fe20007f7e0ff */
[----:B------:R-:W-:Y:S02]  /*3f90*/  IMAD.IADD R47, R10, 0x1, R47 ;  /* 0x000000010a2f7824 */ /* 0x000fe400078e022f */
[----:B------:R-:W-:Y:S01]  /*3fa0*/  IMAD.IADD R51, R30, 0x1, R51 ;  /* 0x000000011e337824 */ /* 0x000fe200078e0233 */
[----:B------:R-:W-:Y:S01]  /*3fb0*/  LEA.HI.X.SX32 R29, R11, R89, 0x1, P3 ;  /* 0x000000590b1d7211 */ /* 0x000fe200018f0eff */
[----:B------:R-:W-:Y:S01]  /*3fc0*/  IMAD R10, R214, 0x5a, RZ ;  /* 0x0000005ad60a7824 */ /* 0x000fe200078e02ff */
[----:B------:R-:W-:Y:S01]  /*3fd0*/  IADD3 R30, P3, PT, R14, R117, RZ ;  /* 0x000000750e1e7210 */ /* 0x000fe20007f7e0ff */
[----:B------:R-:W-:Y:S02]  /*3fe0*/  IMAD.IADD R55, R32, 0x1, R55 ;  /* 0x0000000120377824 */ /* 0x000fe400078e0237 */
[C---:B------:R-:W-:Y:S01]  /*3ff0*/  IMAD R11, R214.reuse, 0x2d, RZ ;  /* 0x0000002dd60b7824 */ /* 0x040fe200078e02ff */
[----:B------:R-:W-:Y:S01]  /*4000*/  LEA.HI.X.SX32 R31, R31, R89, 0x1, P3 ;  /* 0x000000591f1f7211 */ /* 0x000fe200018f0eff */
[----:B------:R-:W-:Y:S01]  /*4010*/  IMAD R14, R214, 0x5c, RZ ;  /* 0x0000005cd60e7824 */ /* 0x000fe200078e02ff */
[----:B------:R-:W-:Y:S01]  /*4020*/  IADD3 R32, P3, PT, R10, R117, RZ ;  /* 0x000000750a207210 */ /* 0x000fe20007f7e0ff */
[----:B------:R-:W-:-:S02]  /*4030*/  IMAD.IADD R113, R34, 0x1, R113 ;  /* 0x0000000122717824 */ /* 0x000fc400078e0271 */
[----:B------:R-:W-:Y:S01]  /*4040*/  IMAD.IADD R16, R36, 0x1, R119 ;  /* 0x0000000124107824 */ /* 0x000fe200078e0277 */
[----:B------:R-:W-:Y:S01]  /*4050*/  LEA.HI.X.SX32 R33, R11, R89, 0x1, P3 ;  /* 0x000000590b217211 */ /* 0x000fe200018f0eff */
[----:B------:R-:W-:Y:S01]  /*4060*/  IMAD R36, R214, 0x5e, RZ ;  /* 0x0000005ed6247824 */ /* 0x000fe200078e02ff */
[----:B------:R-:W-:Y:S01]  /*4070*/  IADD3 R34, P3, PT, R14, R117, RZ ;  /* 0x000000750e227210 */ /* 0x000fe20007f7e0ff */
[C---:B------:R-:W-:Y:S01]  /*4080*/  IMAD R11, R214.reuse, 0x2f, RZ ;  /* 0x0000002fd60b7824 */ /* 0x040fe200078e02ff */
[----:B------:R-:W-:Y:S01]  /*4090*/  LOP3.LUT R10, R35, 0x3, RZ, 0xc0, !PT ;  /* 0x00000003230a7812 */ /* 0x000fe200078ec0ff */
[----:B------:R-:W-:Y:S01]  /*40a0*/  IMAD R14, R214, 0x60, RZ ;  /* 0x00000060d60e7824 */ /* 0x000fe200078e02ff */
[----:B------:R-:W-:Y:S02]  /*40b0*/  LEA.HI.X.SX32 R35, R17, R89, 0x1, P3 ;  /* 0x0000005911237211 */ /* 0x000fe400018f0eff */
[----:B------:R-:W-:Y:S02]  /*40c0*/  IADD3 R36, P3, PT, R36, R117, RZ ;  /* 0x0000007524247210 */ /* 0x000fe40007f7e0ff */
[----:B------:R-:W-:-:S02]  /*40d0*/  IADD3 R10, PT, PT, R10, R38, R37 ;  /* 0x000000260a0a7210 */ /* 0x000fc40007ffe025 */
[----:B------:R-:W-:Y:S02]  /*40e0*/  LEA.HI.X.SX32 R37, R11, R89, 0x1, P3 ;  /* 0x000000590b257211 */ /* 0x000fe400018f0eff */
[----:B------:R-:W-:Y:S01]  /*40f0*/  IADD3 R38, P3, PT, R14, R117, RZ ;  /* 0x000000750e267210 */ /* 0x000fe20007f7e0ff */
[----:B------:R-:W-:Y:S01]  /*4100*/  IMAD R15, R214, 0x31, RZ ;  /* 0x00000031d60f7824 */ /* 0x000fe200078e02ff */
[----:B------:R-:W-:Y:S02]  /*4110*/  LOP3.LUT R11, R39, 0x3, RZ, 0xc0, !PT ;  /* 0x00000003270b7812 */ /* 0x000fe400078ec0ff */
[----:B------:R-:W-:Y:S02]  /*4120*/  LOP3.LUT R14, R40, 0x3, RZ, 0xc0, !PT ;  /* 0x00000003280e7812 */ /* 0x000fe400078ec0ff */
[----:B------:R-:W-:Y:S02]  /*4130*/  LEA.HI.X.SX32 R39, R13, R89, 0x1, P3 ;  /* 0x000000590d277211 */ /* 0x000fe400018f0eff */
[----:B------:R-:W-:-:S02]  /*4140*/  IADD3 R40, P3, PT, R48, R117, RZ ;  /* 0x0000007530287210 */ /* 0x000fc40007f7e0ff */
[----:B------:R-:W-:Y:S02]  /*4150*/  IADD3 R17, PT, PT, R11, R42, R41 ;  /* 0x0000002a0b117210 */ /* 0x000fe40007ffe029 */
[----:B------:R-:W-:Y:S01]  /*4160*/  IADD3 R14, PT, PT, R14, R44, R43 ;  /* 0x0000002c0e0e7210 */ /* 0x000fe20007ffe02b */
[----:B------:R-:W-:Y:S01]  /*4170*/  IMAD R44, R214, 0x66, RZ ;  /* 0x00000066d62c7824 */ /* 0x000fe200078e02ff */
[----:B------:R-:W-:Y:S02]  /*4180*/  LEA.HI.X.SX32 R41, R15, R89, 0x1, P3 ;  /* 0x000000590f297211 */ /* 0x000fe400018f0eff */
[----:B------:R-:W-:Y:S01]  /*4190*/  IADD3 R42, P3, PT, R56, R117, RZ ;  /* 0x00000075382a7210 */ /* 0x000fe20007f7e0ff */
[C---:B------:R-:W-:Y:S01]  /*41a0*/  IMAD R11, R214.reuse, 0x33, RZ ;  /* 0x00000033d60b7824 */ /* 0x040fe200078e02ff */
[----:B------:R-:W-:Y:S01]  /*41b0*/  LOP3.LUT R47, R47, 0x3, RZ, 0xc0, !PT ;  /* 0x000000032f2f7812 */ /* 0x000fe200078ec0ff */
[----:B------:R-:W-:Y:S01]  /*41c0*/  IMAD R48, R214, 0x68, RZ ;  /* 0x00000068d6307824 */ /* 0x000fe200078e02ff */
[----:B------:R-:W-:-:S02]  /*41d0*/  LEA.HI.X.SX32 R43, R9, R89, 0x1, P3 ;  /* 0x00000059092b7211 */ /* 0x000fc400018f0eff */
[----:B------:R-:W-:Y:S02]  /*41e0*/  IADD3 R44, P3, PT, R44, R117, RZ ;  /* 0x000000752c2c7210 */ /* 0x000fe40007f7e0ff */
[----:B------:R-:W-:Y:S01]  /*41f0*/  IADD3 R13, PT, PT, R47, R46, R45 ;  /* 0x0000002e2f0d7210 */ /* 0x000fe20007ffe02d */
[----:B------:R-:W-:Y:S01]  /*4200*/  IMAD R56, R214, 0x6a, RZ ;  /* 0x0000006ad6387824 */ /* 0x000fe200078e02ff */
[----:B------:R-:W-:Y:S02]  /*4210*/  LEA.HI.X.SX32 R45, R11, R89, 0x1, P3 ;  /* 0x000000590b2d7211 */ /* 0x000fe400018f0eff */
[----:B------:R-:W-:Y:S01]  /*4220*/  IADD3 R46, P3, PT, R48, R117, RZ ;  /* 0x00000075302e7210 */ /* 0x000fe20007f7e0ff */
[----:B------:R-:W-:Y:S01]  /*4230*/  IMAD R9, R214, 0x35, RZ ;  /* 0x00000035d6097824 */ /* 0x000fe200078e02ff */
[----:B------:R-:W-:Y:S02]  /*4240*/  LOP3.LUT R51, R51, 0x3, RZ, 0xc0, !PT ;  /* 0x0000000333337812 */ /* 0x000fe400078ec0ff */
[----:B------:R-:W-:-:S02]  /*4250*/  LEA.HI.X.SX32 R47, R12, R89, 0x1, P3 ;  /* 0x000000590c2f7211 */ /* 0x000fc400018f0eff */
[----:B------:R-:W-:Y:S02]  /*4260*/  LOP3.LUT R55, R55, 0x3, RZ, 0xc0, !PT ;  /* 0x0000000337377812 */ /* 0x000fe400078ec0ff */
[----:B------:R-:W-:Y:S02]  /*4270*/  IADD3 R48, P3, PT, R56, R117, RZ ;  /* 0x0000007538307210 */ /* 0x000fe40007f7e0ff */
        /* <DEDUP_REMOVED lines=9> */
[----:B------:R-:W-:Y:S01]  /*4310*/  IADD3 R52, P3, PT, R52, R117, RZ ;  /* 0x0000007534347210 */ /* 0x000fe20007f7e0ff */
[----:B------:R-:W-:Y:S01]  /*4320*/  IMAD R56, R214, 0x72, RZ ;  /* 0x00000072d6387824 */ /* 0x000fe200078e02ff */
[----:B------:R-:W-:Y:S02]  /*4330*/  IADD3 R113, PT, PT, R113, R57, R54 ;  /* 0x0000003971717210 */ /* 0x000fe40007ffe036 */
[----:B------:R-:W-:Y:S02]  /*4340*/  LEA.HI.X.SX32 R53, R9, R89, 0x1, P3 ;  /* 0x0000005909357211 */ /* 0x000fe400018f0eff */
[----:B------:R-:W-:Y:S01]  /*4350*/  IADD3 R54, P3, PT, R12, R117, RZ ;  /* 0x000000750c367210 */ /* 0x000fe20007f7e0ff */
[----:B------:R-:W-:Y:S01]  /*4360*/  IMAD R7, R214, 0x39, RZ ;  /* 0x00000039d6077824 */ /* 0x000fe200078e02ff */
[----:B------:R-:W-:Y:S01]  /*4370*/  LOP3.LUT R16, R16, 0x3, RZ, 0xc0, !PT ;  /* 0x0000000310107812 */ /* 0x000fe200078ec0ff */
[----:B------:R-:W-:Y:S01]  /*4380*/  IMAD R12, R214, 0x74, RZ ;  /* 0x00000074d60c7824 */ /* 0x000fe200078e02ff */
[----:B------:R-:W-:-:S02]  /*4390*/  LOP3.LUT R13, R13, 0xf, RZ, 0xc0, !PT ;  /* 0x0000000f0d0d7812 */ /* 0x000fc400078ec0ff */
[----:B------:R-:W-:Y:S02]  /*43a0*/  LEA.HI.X.SX32 R55, R8, R89, 0x1, P3 ;  /* 0x0000005908377211 */ /* 0x000fe400018f0eff */
[----:B------:R-:W-:Y:S02]  /*43b0*/  IADD3 R56, P3, PT, R56, R117, RZ ;  /* 0x0000007538387210 */ /* 0x000fe40007f7e0ff */
[----:B------:R-:W-:Y:S01]  /*43c0*/  IADD3 R16, PT, PT, R16, R159, R116 ;  /* 0x0000009f10107210 */ /* 0x000fe20007ffe074 */
[----:B------:R-:W-:Y:S01]  /*43d0*/  IMAD R116, R14, 0x10, R13 ;  /* 0x000000100e747824 */ /* 0x000fe200078e020d */
[----:B------:R-:W-:Y:S01]  /*43e0*/  LEA.HI.X.SX32 R57, R7, R89, 0x1, P3 ;  /* 0x0000005907397211 */ /* 0x000fe200018f0eff */
[----:B------:R-:W-:Y:S01]  /*43f0*/  IMAD R14, R214, 0x76, RZ ;  /* 0x00000076d60e7824 */ /* 0x000fe200078e02ff */
[----:B------:R-:W-:Y:S01]  /*4400*/  IADD3 R12, P3, PT, R12, R117, RZ ;  /* 0x000000750c0c7210 */ /* 0x000fe20007f7e0ff */
[----:B------:R-:W-:Y:S01]  /*4410*/  IMAD R7, R214, 0x3b, RZ ;  /* 0x0000003bd6077824 */ /* 0x000fe200078e02ff */
[----:B------:R-:W-:Y:S01]  /*4420*/  LOP3.LUT R16, R16, 0xf, RZ, 0xc0, !PT ;  /* 0x0000000f10107812 */ /* 0x000fe200078ec0ff */
[----:B------:R-:W-:Y:S01]  /*4430*/  IMAD R8, R214, 0x78, RZ ;  /* 0x00000078d6087824 */ /* 0x000fe200078e02ff */
[----:B------:R-:W-:-:S02]  /*4440*/  LEA.HI.X.SX32 R13, R6, R89, 0x1, P3 ;  /* 0x00000059060d7211 */ /* 0x000fc400018f0eff */
[----:B------:R-:W-:Y:S01]  /*4450*/  IADD3 R14, P3, PT, R14, R117, RZ ;  /* 0x000000750e0e7210 */ /* 0x000fe20007f7e0ff */
[----:B------:R-:W-:Y:S02]  /*4460*/  IMAD R124, R113, 0x10, R16 ;  /* 0x00000010717c7824 */ /* 0x000fe400078e0210 */
[----:B------:R-:W-:Y:S01]  /*4470*/  IMAD R6, R214, 0x7a, RZ ;  /* 0x0000007ad6067824 */ /* 0x000fe200078e02ff */
[----:B------:R-:W-:Y:S02]  /*4480*/  LEA.HI.X.SX32 R15, R7, R89, 0x1, P3 ;  /* 0x00000059070f7211 */ /* 0x000fe400018f0eff */
[----:B------:R-:W-:Y:S01]  /*4490*/  IADD3 R16, P3, PT, R8, R117, RZ ;  /* 0x0000007508107210 */ /* 0x000fe20007f7e0ff */
[----:B------:R-:W-:Y:S02]  /*44a0*/  IMAD.SHL.U32 R7, R17, 0x100, RZ ;  /* 0x0000010011077824 */ /* 0x000fe400078e00ff */
[----:B------:R-:W-:Y:S01]  /*44b0*/  IMAD R9, R214, 0x3d, RZ ;  /* 0x0000003dd6097824 */ /* 0x000fe200078e02ff */
[----:B------:R-:W-:Y:S01]  /*44c0*/  LEA.HI.X.SX32 R17, R112, R89, 0x1, P3 ;  /* 0x0000005970117211 */ /* 0x000fe200018f0eff */
[----:B------:R-:W-:Y:S01]  /*44d0*/  IMAD R8, R214, 0x7c, RZ ;  /* 0x0000007cd6087824 */ /* 0x000fe200078e02ff */
[----:B------:R-:W-:Y:S01]  /*44e0*/  IADD3 R6, P3, PT, R6, R117, RZ ;  /* 0x0000007506067210 */ /* 0x000fe20007f7e0ff */
[----:B------:R-:W-:Y:S01]  /*44f0*/  IMAD.SHL.U32 R113, R11, 0x100, RZ ;  /* 0x000001000b717824 */ /* 0x000fe200078e00ff */
[----:B------:R-:W-:-:S02]  /*4500*/  LOP3.LUT R11, R7, 0xf00, RZ, 0xe2, !PT ;  /* 0x00000f00070b7812 */ /* 0x000fc400078ee2ff */
[----:B------:R-:W-:Y:S02]  /*4510*/  LEA.HI.X.SX32 R7, R9, R89, 0x1, P3 ;  /* 0x0000005909077211 */ /* 0x000fe400018f0eff */
[----:B------:R-:W-:Y:S02]  /*4520*/  IADD3 R8, P3, PT, R8, R117, RZ ;  /* 0x0000007508087210 */ /* 0x000fe40007f7e0ff */
[----:B------:R-:W-:Y:S01]  /*4530*/  LOP3.LUT R112, R113, 0xf00, RZ, 0xe2, !PT ;  /* 0x00000f0071707812 */ /* 0x000fe200078ee2ff */
[----:B------:R-:W-:Y:S01]  /*4540*/  IMAD R113, R10, 0x1000, R11 ;  /* 0x000010000a717824 */ /* 0x000fe200078e020b */
[----:B------:R-:W-:Y:S01]  /*4550*/  LEA.HI.X.SX32 R9, R96, R89, 0x1, P3 ;  /* 0x0000005960097211 */ /* 0x000fe200018f0eff */
[----:B------:R-:W-:Y:S01]  /*4560*/  IMAD R11, R214, 0x3f, RZ ;  /* 0x0000003fd60b7824 */ /* 0x000fe200078e02ff */
[----:B------:R-:W-:Y:S01]  /*4570*/  IADD3 R10, P3, PT, R158, R117, RZ ;  /* 0x000000759e0a7210 */ /* 0x000fe20007f7e0ff */
[----:B------:R-:W-:Y:S01]  /*4580*/  IMAD R119, R119, 0x1000, R112 ;  /* 0x0000100077777824 */ /* 0x000fe200078e0270 */
[----:B------:R-:W-:Y:S01]  /*4590*/  LOP3.LUT R116, R116, 0xff, RZ, 0xc0, !PT ;  /* 0x000000ff74747812 */ /* 0x000fe200078ec0ff */
[----:B------:R-:W-:Y:S01]  /*45a0*/  IMAD R112, R214, 0xd, RZ ;  /* 0x0000000dd6707824 */ /* 0x000fe200078e02ff */
[----:B------:R-:W-:-:S02]  /*45b0*/  LOP3.LUT R124, R124, 0xff, RZ, 0xc0, !PT ;  /* 0x000000ff7c7c7812 */ /* 0x000fc400078ec0ff */
[----:B------:R-:W-:Y:S02]  /*45c0*/  LEA.HI.X.SX32 R11, R11, R89, 0x1, P3 ;  /* 0x000000590b0b7211 */ /* 0x000fe400018f0eff */
[----:B------:R-:W-:Y:S01]  /*45d0*/  IADD3 R158, P3, PT, R88, R117, RZ ;  /* 0x00000075589e7210 */ /* 0x000fe20007f7e0ff */
[----:B------:R-:W-:Y:S02]  /*45e0*/  IMAD.IADD R88, R113, 0x1, R116 ;  /* 0x0000000171587824 */ /* 0x000fe400078e0274 */
[----:B------:R-:W-:Y:S01]  /*45f0*/  IMAD.IADD R119, R119, 0x1, R124 ;  /* 0x0000000177777824 */ /* 0x000fe200078e027c */
[----:B------:R-:W-:Y:S01]  /*4600*/  LEA.HI.X.SX32 R159, R112, R89, 0x1, P3 ;  /* 0x00000059709f7211 */ /* 0x000fe200018f0eff */
[C---:B------:R-:W-:Y:S01]  /*4610*/  IMAD.SHL.U32 R113, R214.reuse, 0x8, RZ ;  /* 0x00000008d6717824 */ /* 0x040fe200078e00ff */
[----:B------:R-:W-:Y:S02]  /*4620*/  LEA R116, P3, R214, R117, 0x4 ;  /* 0x00000075d6747211 */ /* 0x000fe400078620ff */
[----:B------:R-:W-:-:S02]  /*4630*/  SHF.R.U32.HI R95, RZ, 0x1, R95 ;  /* 0x00000001ff5f7819 */ /* 0x000fc4000001165f */
[--C-:B------:R-:W-:Y:S02]  /*4640*/  PRMT R160, R88, 0x5410, R119.reuse ;  /* 0x0000541058a07816 */ /* 0x100fe40000000077 */
[----:B------:R-:W-:Y:S02]  /*4650*/  PRMT R119, RZ, 0x7610, R119 ;  /* 0x00007610ff777816 */ /* 0x000fe40000000077 */
[----:B------:R-:W-:Y:S02]  /*4660*/  LEA.HI.X.SX32 R117, R113, R89, 0x1, P3 ;  /* 0x0000005971757211 */ /* 0x000fe400018f0eff */
[----:B------:R-:W-:Y:S02]  /*4670*/  LOP3.LUT P3, RZ, R95, 0x1, RZ, 0xc0, !PT ;  /* 0x000000015fff7812 */ /* 0x000fe4000786c0ff */
[----:B------:R-:W-:Y:S01]  /*4680*/  SHF.R.U64 R88, R160, 0x1f, RZ ;  /* 0x0000001fa0587819 */ /* 0x000fe200000012ff */
[----:B------:R-:W5:Y:S01]  /*4690*/  @!P4 LDG.E.U16 R119, desc[UR22][R158.64] ;  /* 0x000000169e77c981 */ /* 0x000f62000c1e1500 */
[----:B------:R-:W-:-:S02]  /*46a0*/  PRMT R89, RZ, 0x7610, R89 ;  /* 0x00007610ff597816 */ /* 0x000fc40000000059 */
[----:B------:R-:W-:Y:S02]  /*46b0*/  LOP3.LUT P4, RZ, R88, 0x1, RZ, 0xc0, !PT ;  /* 0x0000000158ff7812 */ /* 0x000fe4000788c0ff */
[----:B------:R-:W-:Y:S02]  /*46c0*/  PRMT R124, RZ, 0x7610, R124 ;  /* 0x00007610ff7c7816 */ /* 0x000fe4000000007c */
[C---:B------:R-:W-:Y:S02]  /*46d0*/  SHF.R.U64 R95, R160.reuse, 0x1d, RZ ;  /* 0x0000001da05f7819 */ /* 0x040fe400000012ff */
[C---:B------:R-:W-:Y:S01]  /*46e0*/  SHF.R.U64 R88, R160.reuse, 0x1e, RZ ;  /* 0x0000001ea0587819 */ /* 0x040fe200000012ff */
[----:B------:R-:W5:Y:S01]  /*46f0*/  @P3 LDG.E.U16 R89, desc[UR22][R70.64] ;  /* 0x0000001646593981 */ /* 0x000f62000c1e1500 */
[----:B------:R-:W-:Y:S02]  /*4700*/  PRMT R96, RZ, 0x7610, R96 ;  /* 0x00007610ff607816 */ /* 0x000fe40000000060 */
[----:B------:R-:W-:Y:S01]  /*4710*/  LOP3.LUT P3, RZ, R95, 0x1, RZ, 0xc0, !PT ;  /* 0x000000015fff7812 */ /* 0x000fe2000786c0ff */
[----:B------:R1:W5:Y:S01]  /*4720*/  @!P5 LDG.E.U16 R124, desc[UR22][R116.64] ;  /* 0x00000016747cd981 */ /* 0x000362000c1e1500 */
[----:B------:R-:W-:-:S02]  /*4730*/  SHF.R.U64 R95, R160, 0x1c, RZ ;  /* 0x0000001ca05f7819 */ /* 0x000fc400000012ff */
[----:B------:R-:W-:Y:S01]  /*4740*/  LOP3.LUT P6, RZ, R88, 0x1, RZ, 0xc0, !PT ;  /* 0x0000000158ff7812 */ /* 0x000fe200078cc0ff */
[----:B------:R-:W5:Y:S01]  /*4750*/  @P4 LDG.E.U16 R96, desc[UR22][R66.64] ;  /* 0x0000001642604981 */ /* 0x000f62000c1e1500 */
[----:B------:R-:W-:Y:S02]  /*4760*/  PRMT R88, RZ, 0x7610, R88 ;  /* 0x00007610ff587816 */ /* 0x000fe40000000058 */
[----:B------:R-:W-:Y:S02]  /*4770*/  LOP3.LUT P5, RZ, R95, 0x1, RZ, 0xc0, !PT ;  /* 0x000000015fff7812 */ /* 0x000fe400078ac0ff */
[----:B-1----:R-:W-:Y:S02]  /*4780*/  SHF.R.U64 R116, R160, 0x1b, RZ ;  /* 0x0000001ba0747819 */ /* 0x002fe400000012ff */
[----:B------:R1:W5:Y:S01]  /*4790*/  @!P2 LDG.E.U16 R88, desc[UR22][R72.64] ;  /* 0x000000164858a981 */ /* 0x000362000c1e1500 */
[----:B------:R-:W-:Y:S02]  /*47a0*/  PRMT R71, RZ, 0x7610, R71 ;  /* 0x00007610ff477816 */ /* 0x000fe40000000047 */
[----:B------:R-:W-:-:S02]  /*47b0*/  LOP3.LUT P4, RZ, R116, 0x1, RZ, 0xc0, !PT ;  /* 0x0000000174ff7812 */ /* 0x000fc4000788c0ff */
[----:B------:R-:W-:Y:S02]  /*47c0*/  SHF.R.U64 R116, R160, 0x1a, RZ ;  /* 0x0000001aa0747819 */ /* 0x000fe400000012ff */
[----:B------:R-:W-:Y:S01]  /*47d0*/  PRMT R95, RZ, 0x7610, R95 ;  /* 0x00007610ff5f7816 */ /* 0x000fe2000000005f */
[----:B------:R-:W5:Y:S01]  /*47e0*/  @P3 LDG.E.U16 R71, desc[UR22][R62.64] ;  /* 0x000000163e473981 */ /* 0x000f62000c1e1500 */
[----:B------:R-:W-:Y:S02]  /*47f0*/  LOP3.LUT P2, RZ, R116, 0x1, RZ, 0xc0, !PT ;  /* 0x0000000174ff7812 */ /* 0x000fe4000784c0ff */
[----:B-1----:R-:W-:Y:S02]  /*4800*/  SHF.R.U64 R72, R160, 0x19, RZ ;  /* 0x00000019a0487819 */ /* 0x002fe400000012ff */
[----:B------:R-:W-:Y:S01]  /*4810*/  PRMT R70, RZ, 0x7610, R70 ;  /* 0x00007610ff467816 */ /* 0x000fe20000000046 */
[----:B------:R1:W5:Y:S01]  /*4820*/  @P6 LDG.E.U16 R95, desc[UR22][R68.64] ;  /* 0x00000016445f6981 */ /* 0x000362000c1e1500 */
[----:B------:R-:W-:-:S02]  /*4830*/  PRMT R67, RZ, 0x7610, R67 ;  /* 0x00007610ff437816 */ /* 0x000fc40000000043 */
[----:B------:R-:W-:Y:S02]  /*4840*/  LOP3.LUT P3, RZ, R72, 0x1, RZ, 0xc0, !PT ;  /* 0x0000000148ff7812 */ /* 0x000fe4000786c0ff */
[C---:B------:R-:W-:Y:S01]  /*4850*/  SHF.R.U64 R72, R160.reuse, 0x18, RZ ;  /* 0x00000018a0487819 */ /* 0x040fe200000012ff */
[----:B------:R2:W5:Y:S01]  /*4860*/  @P5 LDG.E.U16 R70, desc[UR22][R64.64] ;  /* 0x0000001640465981 */ /* 0x000562000c1e1500 */
[----:B------:R-:W-:Y:S02]  /*4870*/  PRMT R66, RZ, 0x7610, R66 ;  /* 0x00007610ff427816 */ /* 0x000fe40000000042 */
[----:B-1----:R-:W-:Y:S01]  /*4880*/  SHF.R.U64 R68, R160, 0x17, RZ ;  /* 0x00000017a0447819 */ /* 0x002fe200000012ff */
[----:B------:R1:W5:Y:S01]  /*4890*/  @P4 LDG.E.U16 R67, desc[UR22][R58.64] ;  /* 0x000000163a434981 */ /* 0x000362000c1e1500 */
[----:B------:R-:W-:Y:S02]  /*48a0*/  LOP3.LUT P5, RZ, R72, 0x1, RZ, 0xc0, !PT ;  /* 0x0000000148ff7812 */ /* 0x000fe400078ac0ff */
[----:B------:R-:W-:Y:S01]  /*48b0*/  LOP3.LUT P4, RZ, R68, 0x1, RZ, 0xc0, !PT ;  /* 0x0000000144ff7812 */ /* 0x000fe2000788c0ff */
[----:B------:R3:W5:Y:S01]  /*48c0*/  @P2 LDG.E.U16 R66, desc[UR22][R60.64] ;  /* 0x000000163c422981 */ /* 0x000762000c1e1500 */
[----:B------:R-:W-:-:S02]  /*48d0*/  SHF.R.U64 R68, R160, 0x16, RZ ;  /* 0x00000016a0447819 */ /* 0x000fc400000012ff */
[----:B------:R-:W-:Y:S02]  /*48e0*/  PRMT R63, RZ, 0x7610, R63 ;  /* 0x00007610ff3f7816 */ /* 0x000fe4000000003f */
[----:B--2---:R-:W-:Y:S02]  /*48f0*/  SHF.R.U64 R64, R160, 0x15, RZ ;  /* 0x00000015a0407819 */ /* 0x004fe400000012ff */
[----:B------:R-:W-:Y:S02]  /*4900*/  LOP3.LUT P2, RZ, R68, 0x1, RZ, 0xc0, !PT ;  /* 0x0000000144ff7812 */ /* 0x000fe4000784c0ff */
[----:B------:R-:W-:Y:S01]  /*4910*/  PRMT R62, RZ, 0x7610, R62 ;  /* 0x00007610ff3e7816 */ /* 0x000fe2000000003e */
[----:B------:R2:W5:Y:S01]  /*4920*/  @P3 LDG.E.U16 R63, desc[UR22][R18.64] ;  /* 0x00000016123f3981 */ /* 0x000562000c1e1500 */
[----:B-1----:R-:W-:Y:S02]  /*4930*/  PRMT R58, RZ, 0x7610, R58 ;  /* 0x00007610ff3a7816 */ /* 0x002fe4000000003a */
[----:B------:R-:W-:-:S02]  /*4940*/  LOP3.LUT P3, RZ, R64, 0x1, RZ, 0xc0, !PT ;  /* 0x0000000140ff7812 */ /* 0x000fc4000786c0ff */
[C---:B------:R-:W-:Y:S01]  /*4950*/  SHF.R.U64 R64, R160.reuse, 0x14, RZ ;  /* 0x00000014a0407819 */ /* 0x040fe200000012ff */
[----:B------:R-:W5:Y:S01]  /*4960*/  @P5 LDG.E.U16 R62, desc[UR22][R20.64] ;  /* 0x00000016143e5981 */ /* 0x000f62000c1e1500 */
[----:B---3--:R-:W-:Y:S02]  /*4970*/  SHF.R.U64 R60, R160, 0x13, RZ ;  /* 0x00000013a03c7819 */ /* 0x008fe400000012ff */
[----:B------:R-:W-:Y:S01]  /*4980*/  PRMT R59, RZ, 0x7610, R59 ;  /* 0x00007610ff3b7816 */ /* 0x000fe2000000003b */
[----:B------:R-:W5:Y:S01]  /*4990*/  @P4 LDG.E.U16 R58, desc[UR22][R22.64] ;  /* 0x00000016163a4981 */ /* 0x000f62000c1e1500 */
[----:B------:R-:W-:Y:S02]  /*49a0*/  LOP3.LUT P5, RZ, R64, 0x1, RZ, 0xc0, !PT ;  /* 0x0000000140ff7812 */ /* 0x000fe400078ac0ff */
[----:B------:R-:W-:Y:S02]  /*49b0*/  LOP3.LUT P4, RZ, R60, 0x1, RZ, 0xc0, !PT ;  /* 0x000000013cff7812 */ /* 0x000fe4000788c0ff */
[----:B------:R-:W-:Y:S01]  /*49c0*/  SHF.R.U64 R61, R160, 0x12, RZ ;  /* 0x00000012a03d7819 */ /* 0x000fe200000012ff */
[----:B------:R-:W5:Y:S01]  /*49d0*/  @P2 LDG.E.U16 R59, desc[UR22][R24.64] ;  /* 0x00000016183b2981 */ /* 0x000f62000c1e1500 */
[----:B------:R-:W-:-:S02]  /*49e0*/  PRMT R60, RZ, 0x7610, R60 ;  /* 0x00007610ff3c7816 */ /* 0x000fc4000000003c */
[----:B--2---:R-:W-:Y:S02]  /*49f0*/  SHF.R.U64 R18, R160, 0x11, RZ ;  /* 0x00000011a0127819 */ /* 0x004fe400000012ff */
[----:B------:R-:W-:Y:S02]  /*4a00*/  LOP3.LUT P2, RZ, R61, 0x1, RZ, 0xc0, !PT ;  /* 0x000000013dff7812 */ /* 0x000fe4000784c0ff */
[----:B------:R-:W-:Y:S01]  /*4a10*/  PRMT R61, RZ, 0x7610, R61 ;  /* 0x00007610ff3d7816 */ /* 0x000fe2000000003d */
[----:B------:R1:W5:Y:S01]  /*4a20*/  @P3 LDG.E.U16 R60, desc[UR22][R26.64] ;  /* 0x000000161a3c3981 */ /* 0x000362000c1e1500 */
[----:B------:R-:W-:Y:S02]  /*4a30*/  LOP3.LUT P3, RZ, R18, 0x1, RZ, 0xc0, !PT ;  /* 0x0000000112ff7812 */ /* 0x000fe4000786c0ff */
[----:B------:R-:W-:Y:S02]  /*4a40*/  SHF.R.U64 R18, R160, 0x10, RZ ;  /* 0x00000010a0127819 */ /* 0x000fe400000012ff */
[----:B------:R-:W-:Y:S01]  /*4a50*/  PRMT R64, RZ, 0x7610, R64 ;  /* 0x00007610ff407816 */ /* 0x000fe20000000040 */
[----:B------:R2:W5:Y:S01]  /*4a60*/  @P5 LDG.E.U16 R61, desc[UR22][R28.64] ;  /* 0x000000161c3d5981 */ /* 0x000562000c1e1500 */
[----:B------:R-:W-:-:S02]  /*4a70*/  LOP3.LUT P5, RZ, R18, 0x1, RZ, 0xc0, !PT ;  /* 0x0000000112ff7812 */ /* 0x000fc400078ac0ff */
[----:B------:R-:W-:Y:S02]  /*4a80*/  SHF.R.U64 R18, R160, 0xf, RZ ;  /* 0x0000000fa0127819 */ /* 0x000fe400000012ff */
[----:B------:R-:W-:Y:S01]  /*4a90*/  PRMT R65, RZ, 0x7610, R65 ;  /* 0x00007610ff417816 */ /* 0x000fe20000000041 */
[----:B------:R3:W5:Y:S01]  /*4aa0*/  @P4 LDG.E.U16 R64, desc[UR22][R30.64] ;  /* 0x000000161e404981 */ /* 0x000762000c1e1500 */
[----:B------:R-:W-:Y:S02]  /*4ab0*/  LOP3.LUT P4, RZ, R18, 0x1, RZ, 0xc0, !PT ;  /* 0x0000000112ff7812 */ /* 0x000fe4000788c0ff */
[----:B------:R-:W-:Y:S02]  /*4ac0*/  SHF.R.U64 R18, R160, 0xe, RZ ;  /* 0x0000000ea0127819 */ /* 0x000fe400000012ff */
[----:B-1----:R-:W-:Y:S01]  /*4ad0*/  PRMT R27, RZ, 0x7610, R27 ;  /* 0x00007610ff1b7816 */ /* 0x002fe2000000001b */
[----:B------:R1:W5:Y:S01]  /*4ae0*/  @P2 LDG.E.U16 R65, desc[UR22][R32.64] ;  /* 0x0000001620412981 */ /* 0x000362000c1e1500 */
[----:B------:R-:W-:-:S02]  /*4af0*/  LOP3.LUT P2, RZ, R18, 0x1, RZ, 0xc0, !PT ;  /* 0x0000000112ff7812 */ /* 0x000fc4000784c0ff */
[----:B------:R-:W-:Y:S02]  /*4b00*/  SHF.R.U64 R18, R160, 0xd, RZ ;  /* 0x0000000da0127819 */ /* 0x000fe400000012ff */
[----:B--2---:R-:W-:Y:S01]  /*4b10*/  PRMT R28, RZ, 0x7610, R28 ;  /* 0x00007610ff1c7816 */ /* 0x004fe2000000001c */
[----:B------:R2:W5:Y:S01]  /*4b20*/  @P3 LDG.E.U16 R27, desc[UR22][R34.64] ;  /* 0x00000016221b3981 */ /* 0x000562000c1e1500 */
[----:B------:R-:W-:Y:S02]  /*4b30*/  LOP3.LUT P3, RZ, R18, 0x1, RZ, 0xc0, !PT ;  /* 0x0000000112ff7812 */ /* 0x000fe4000786c0ff */
[----:B------:R-:W-:Y:S02]  /*4b40*/  SHF.R.U64 R18, R160, 0xc, RZ ;  /* 0x0000000ca0127819 */ /* 0x000fe400000012ff */
[----:B------:R-:W-:Y:S01]  /*4b50*/  PRMT R29, RZ, 0x7610, R29 ;  /* 0x00007610ff1d7816 */ /* 0x000fe2000000001d */
[----:B------:R4:W5:Y:S01]  /*4b60*/  @P5 LDG.E.U16 R28, desc[UR22][R36.64] ;  /* 0x00000016241c5981 */ /* 0x000962000c1e1500 */
[----:B------:R-:W-:-:S02]  /*4b70*/  LOP3.LUT P5, RZ, R18, 0x1, RZ, 0xc0, !PT ;  /* 0x0000000112ff7812 */ /* 0x000fc400078ac0ff */
[----:B------:R-:W-:Y:S02]  /*4b80*/  SHF.R.U64 R18, R160, 0xb, RZ ;  /* 0x0000000ba0127819 */ /* 0x000fe400000012ff */
[----:B---3--:R-:W-:Y:S01]  /*4b90*/  PRMT R30, RZ, 0x7610, R30 ;  /* 0x00007610ff1e7816 */ /* 0x008fe2000000001e */
[----:B------:R3:W5:Y:S01]  /*4ba0*/  @P4 LDG.E.U16 R29, desc[UR22][R38.64] ;  /* 0x00000016261d4981 */ /* 0x000762000c1e1500 */
[----:B------:R-:W-:Y:S02]  /*4bb0*/  LOP3.LUT P4, RZ, R18, 0x1, RZ, 0xc0, !PT ;  /* 0x0000000112ff7812 */ /* 0x000fe4000788c0ff */
[----:B------:R-:W-:Y:S02]  /*4bc0*/  SHF.R.U64 R18, R160, 0xa, RZ ;  /* 0x0000000aa0127819 */ /* 0x000fe400000012ff */
[----:B------:R-:W-:Y:S01]  /*4bd0*/  PRMT R31, RZ, 0x7610, R31 ;  /* 0x00007610ff1f7816 */ /* 0x000fe2000000001f */
[----:B------:R0:W5:Y:S01]  /*4be0*/  @P2 LDG.E.U16 R30, desc[UR22][R40.64] ;  /* 0x00000016281e2981 */ /* 0x000162000c1e1500 */
[----:B------:R-:W-:-:S02]  /*4bf0*/  LOP3.LUT P2, RZ, R18, 0x1, RZ, 0xc0, !PT ;  /* 0x0000000112ff7812 */ /* 0x000fc4000784c0ff */
[----:B------:R-:W-:Y:S02]  /*4c00*/  SHF.R.U64 R18, R160, 0x9, RZ ;  /* 0x00000009a0127819 */ /* 0x000fe400000012ff */
[----:B-1----:R-:W-:Y:S01]  /*4c10*/  PRMT R32, RZ, 0x7610, R32 ;  /* 0x00007610ff207816 */ /* 0x002fe20000000020 */
[----:B------:R1:W5:Y:S01]  /*4c20*/  @P3 LDG.E.U16 R31, desc[UR22][R42.64] ;  /* 0x000000162a1f3981 */ /* 0x000362000c1e1500 */
[----:B------:R-:W-:Y:S02]  /*4c30*/  LOP3.LUT P3, RZ, R18, 0x1, RZ, 0xc0, !PT ;  /* 0x0000000112ff7812 */ /* 0x000fe4000786c0ff */
[----:B------:R-:W-:Y:S02]  /*4c40*/  SHF.R.U64 R18, R160, 0x8, RZ ;  /* 0x00000008a0127819 */ /* 0x000fe400000012ff */
[----:B------:R-:W-:Y:S01]  /*4c50*/  PRMT R33, RZ, 0x7610, R33 ;  /* 0x00007610ff217816 */ /* 0x000fe20000000021 */
[----:B------:R0:W5:Y:S01]  /*4c60*/  @P5 LDG.E.U16 R32, desc[UR22][R44.64] ;  /* 0x000000162c205981 */ /* 0x000162000c1e1500 */
[----:B------:R-:W-:-:S02]  /*4c70*/  LOP3.LUT P5, RZ, R18, 0x1, RZ, 0xc0, !PT ;  /* 0x0000000112ff7812 */ /* 0x000fc400078ac0ff */
[----:B------:R-:W-:Y:S02]  /*4c80*/  SHF.R.U64 R18, R160, 0x7, RZ ;  /* 0x00000007a0127819 */ /* 0x000fe400000012ff */
[----:B--2---:R-:W-:Y:S01]  /*4c90*/  PRMT R34, RZ, 0x7610, R34 ;  /* 0x00007610ff227816 */ /* 0x004fe20000000022 */
[----:B------:R-:W5:Y:S01]  /*4ca0*/  @P4 LDG.E.U16 R33, desc[UR22][R46.64] ;  /* 0x000000162e214981 */ /* 0x000f62000c1e1500 */
[----:B------:R-:W-:Y:S02]  /*4cb0*/  LOP3.LUT P4, RZ, R18, 0x1, RZ, 0xc0, !PT ;  /* 0x0000000112ff7812 */ /* 0x000fe4000788c0ff */
[----:B------:R-:W-:Y:S02]  /*4cc0*/  SHF.R.U64 R18, R160, 0x6, RZ ;  /* 0x00000006a0127819 */ /* 0x000fe400000012ff */
[----:B------:R-:W-:Y:S01]  /*4cd0*/  PRMT R35, RZ, 0x7610, R35 ;  /* 0x00007610ff237816 */ /* 0x000fe20000000023 */
[----:B------:R2:W5:Y:S01]  /*4ce0*/  @P2 LDG.E.U16 R34, desc[UR22][R48.64] ;  /* 0x0000001630222981 */ /* 0x000562000c1e1500 */
[----:B------:R-:W-:-:S02]  /*4cf0*/  LOP3.LUT P2, RZ, R18, 0x1, RZ, 0xc0, !PT ;  /* 0x0000000112ff7812 */ /* 0x000fc4000784c0ff */
[----:B------:R-:W-:Y:S02]  /*4d00*/  SHF.R.U64 R18, R160, 0x5, RZ ;  /* 0x00000005a0127819 */ /* 0x000fe400000012ff */
[----:B----4-:R-:W-:Y:S01]  /*4d10*/  PRMT R36, RZ, 0x7610, R36 ;  /* 0x00007610ff247816 */ /* 0x010fe20000000024 */
[----:B------:R-:W5:Y:S01]  /*4d20*/  @P3 LDG.E.U16 R35, desc[UR22][R50.64] ;  /* 0x0000001632233981 */ /* 0x000f62000c1e1500 */
[----:B------:R-:W-:Y:S02]  /*4d30*/  LOP3.LUT P3, RZ, R18, 0x1, RZ, 0xc0, !PT ;  /* 0x0000000112ff7812 */ /* 0x000fe4000786c0ff */
[----:B------:R-:W-:Y:S02]  /*4d40*/  SHF.R.U64 R18, R160, 0x4, RZ ;  /* 0x00000004a0127819 */ /* 0x000fe400000012ff */
[----:B------:R-:W-:Y:S01]  /*4d50*/  PRMT R37, RZ, 0x7610, R37 ;  /* 0x00007610ff257816 */ /* 0x000fe20000000025 */
[----:B------:R-:W5:Y:S01]  /*4d60*/  @P5 LDG.E.U16 R36, desc[UR22][R52.64] ;  /* 0x0000001634245981 */ /* 0x000f62000c1e1500 */
[----:B------:R-:W-:-:S02]  /*4d70*/  LOP3.LUT P5, RZ, R18, 0x1, RZ, 0xc0, !PT ;  /* 0x0000000112ff7812 */ /* 0x000fc400078ac0ff */
[----:B------:R-:W-:Y:S02]  /*4d80*/  SHF.R.U64 R18, R160, 0x3, RZ ;  /* 0x00000003a0127819 */ /* 0x000fe400000012ff */
[----:B---3--:R-:W-:Y:S01]  /*4d90*/  PRMT R38, RZ, 0x7610, R38 ;  /* 0x00007610ff267816 */ /* 0x008fe20000000026 */
[----:B------:R3:W5:Y:S01]  /*4da0*/  @P4 LDG.E.U16 R37, desc[UR22][R54.64] ;  /* 0x0000001636254981 */ /* 0x000762000c1e1500 */
[----:B------:R-:W-:Y:S02]  /*4db0*/  PRMT R39, RZ, 0x7610, R39 ;  /* 0x00007610ff277816 */ /* 0x000fe40000000027 */
[----:B------:R-:W-:Y:S02]  /*4dc0*/  LOP3.LUT P4, RZ, R18, 0x1, RZ, 0xc0, !PT ;  /* 0x0000000112ff7812 */ /* 0x000fe4000788c0ff */
[C---:B------:R-:W-:Y:S01]  /*4dd0*/  SHF.R.U64 R18, R160.reuse, 0x2, RZ ;  /* 0x00000002a0127819 */ /* 0x040fe200000012ff */
[----:B------:R-:W5:Y:S01]  /*4de0*/  @P2 LDG.E.U16 R38, desc[UR22][R56.64] ;  /* 0x0000001638262981 */ /* 0x000f62000c1e1500 */
[----:B------:R-:W-:-:S02]  /*4df0*/  SHF.R.U64 R160, R160, 0x1, RZ ;  /* 0x00000001a0a07819 */ /* 0x000fc400000012ff */
[----:B------:R-:W-:Y:S01]  /*4e00*/  LOP3.LUT P2, RZ, R18, 0x1, RZ, 0xc0, !PT ;  /* 0x0000000112ff7812 */ /* 0x000fe2000784c0ff */
[----:B------:R-:W5:Y:S01]  /*4e10*/  @P3 LDG.E.U16 R39, desc[UR22][R12.64] ;  /* 0x000000160c273981 */ /* 0x000f62000c1e1500 */
[----:B------:R-:W-:Y:S02]  /*4e20*/  LOP3.LUT P3, RZ, R160, 0x1, RZ, 0xc0, !PT ;  /* 0x00000001a0ff7812 */ /* 0x000fe4000786c0ff */
[----:B0-----:R-:W-:Y:S02]  /*4e30*/  PRMT R41, RZ, 0x7610, R41 ;  /* 0x00007610ff297816 */ /* 0x001fe40000000029 */
[----:B------:R-:W-:Y:S02]  /*4e40*/  PRMT R171, RZ, 0x7610, R171 ;  /* 0x00007610ffab7816 */ /* 0x000fe400000000ab */
[----:B------:R-:W-:-:S05]  /*4e50*/  PRMT R172, RZ, 0x7610, R172 ;  /* 0x00007610ffac7816 */ /* 0x000fca00000000ac */
[----:B------:R-:W5:Y:S04]  /*4e60*/  @P2 LDG.E.U16 R41, desc[UR22][R6.64] ;  /* 0x0000001606292981 */ /* 0x000f68000c1e1500 */
[----:B------:R-:W5:Y:S04]  /*4e70*/  @P3 LDG.E.U16 R171, desc[UR22][R8.64] ;  /* 0x0000001608ab3981 */ /* 0x000f68000c1e1500 */
[----:B------:R-:W5:Y:S01]  /*4e80*/  @!P0 LDG.E.U16 R172, desc[UR22][R10.64] ;  /* 0x000000160aac8981 */ /* 0x000f62000c1e1500 */
[----:B------:R-:W-:Y:S02]  /*4e90*/  LOP3.LUT R116, R3, 0x3f, RZ, 0xc0, !PT ;  /* 0x0000003f03747812 */ /* 0x000fe400078ec0ff */
[----:B-1----:R-:W-:-:S03]  /*4ea0*/  PRMT R42, RZ, 0x7610, R42 ;  /* 0x00007610ff2a7816 */ /* 0x002fc6000000002a */
[----:B------:R-:W-:Y:S02]  /*4eb0*/  IMAD R18, R116, R215, RZ ;  /* 0x000000d774127224 */ /* 0x000fe400078e02ff */
[----:B------:R-:W-:Y:S01]  /*4ec0*/  IMAD R125, R125, UR4, RZ ;  /* 0x000000047d7d7c24 */ /* 0x000fe2000f8e02ff */
[----:B------:R-:W5:Y:S01]  /*4ed0*/  @P5 LDG.E.U16 R42, desc[UR22][R14.64] ;  /* 0x000000160e2a5981 */ /* 0x000f62000c1e1500 */
[----:B------:R-:W-:Y:S01]  /*4ee0*/  IMAD R135, R135, UR4, RZ ;  /* 0x0000000487877c24 */ /* 0x000fe2000f8e02ff */
[----:B------:R-:W-:Y:S02]  /*4ef0*/  LEA R22, P5, R18, UR14, 0x1 ;  /* 0x0000000e12167c11 */ /* 0x000fe4000f8a08ff */
[----:B------:R-:W-:Y:S01]  /*4f00*/  PRMT R40, RZ, 0x7610, R40 ;  /* 0x00007610ff287816 */ /* 0x000fe20000000028 */
[----:B------:R-:W-:Y:S01]  /*4f10*/  IMAD R136, R136, UR4, RZ ;  /* 0x0000000488887c24 */ /* 0x000fe2000f8e02ff */
[----:B------:R-:W-:Y:S01]  /*4f20*/  LEA.HI.X.SX32 R24, R18, UR15, 0x1, P5 ;  /* 0x0000000f12187c11 */ /* 0x000fe2000a8f0eff */
[----:B------:R-:W-:Y:S01]  /*4f30*/  IMAD R145, R145, UR4, RZ ;  /* 0x0000000491917c24 */ /* 0x000fe2000f8e02ff */
[-C--:B------:R-:W-:Y:S01]  /*4f40*/  LEA R45, P6, R125, R22.reuse, 0x1 ;  /* 0x000000167d2d7211 */ /* 0x080fe200078c08ff */
[----:B------:R-:W-:Y:S01]  /*4f50*/  IMAD R138, R138, UR4, RZ ;  /* 0x000000048a8a7c24 */ /* 0x000fe2000f8e02ff */
[----:B------:R-:W-:Y:S01]  /*4f60*/  LEA R166, P5, R135, R22, 0x1 ;  /* 0x0000001687a67211 */ /* 0x000fe200078a08ff */
[----:B------:R0:W5:Y:S01]  /*4f70*/  @P4 LDG.E.U16 R40, desc[UR22][R16.64] ;  /* 0x0000001610284981 */ /* 0x000162000c1e1500 */
[----:B------:R-:W-:Y:S01]  /*4f80*/  LEA.HI.X.SX32 R164, R125, R24, 0x1, P6 ;  /* 0x000000187da47211 */ /* 0x000fe200030f0eff */
[----:B------:R-:W-:Y:S01]  /*4f90*/  IMAD R140, R140, UR4, RZ ;  /* 0x000000048c8c7c24 */ /* 0x000fe2000f8e02ff */
[----:B------:R-:W-:Y:S01]  /*4fa0*/  LEA R167, P4, R136, R22, 0x1 ;  /* 0x0000001688a77211 */ /* 0x000fe200078808ff */
[----:B------:R-:W-:Y:S01]  /*4fb0*/  IMAD R153, R153, UR4, RZ ;  /* 0x0000000499997c24 */ /* 0x000fe2000f8e02ff */
[----:B------:R-:W-:Y:S01]  /*4fc0*/  LEA.HI.X.SX32 R169, R135, R24, 0x1, P5 ;  /* 0x0000001887a97211 */ /* 0x000fe200028f0eff */
[----:B------:R-:W-:Y:S01]  /*4fd0*/  IMAD R155, R155, UR4, RZ ;  /* 0x000000049b9b7c24 */ /* 0x000fe2000f8e02ff */
[----:B--2---:R-:W-:-:S02]  /*4fe0*/  LEA R48, P6, R145, R22, 0x1 ;  /* 0x0000001691307211 */ /* 0x004fc400078c08ff */
[----:B------:R-:W-:Y:S01]  /*4ff0*/  LEA R43, P5, R138, R22, 0x1 ;  /* 0x000000168a2b7211 */ /* 0x000fe200078a08ff */
[----:B------:R-:W-:Y:S01]  /*5000*/  IMAD R144, R144, UR4, RZ ;  /* 0x0000000490907c24 */ /* 0x000fe2000f8e02ff */
[-C--:B------:R-:W-:Y:S01]  /*5010*/  LEA.HI.X.SX32 R170, R136, R24.reuse, 0x1, P4 ;  /* 0x0000001888aa7211 */ /* 0x080fe200020f0eff */
[----:B------:R-:W-:Y:S01]  /*5020*/  IMAD R151, R151, UR4, RZ ;  /* 0x0000000497977c24 */ /* 0x000fe2000f8e02ff */
[----:B------:R-:W-:Y:S01]  /*5030*/  LEA.HI.X.SX32 R49, R145, R24, 0x1, P6 ;  /* 0x0000001891317211 */ /* 0x000fe200030f0eff */
[----:B------:R-:W-:Y:S01]  /*5040*/  IMAD R152, R152, UR4, RZ ;  /* 0x0000000498987c24 */ /* 0x000fe2000f8e02ff */
[----:B------:R-:W-:Y:S02]  /*5050*/  LEA R44, P4, R140, R22, 0x1 ;  /* 0x000000168c2c7211 */ /* 0x000fe400078808ff */
[----:B------:R-:W-:Y:S02]  /*5060*/  LEA.HI.X.SX32 R168, R138, R24, 0x1, P5 ;  /* 0x000000188aa87211 */ /* 0x000fe400028f0eff */
[----:B---3--:R-:W-:-:S02]  /*5070*/  LEA R54, P6, R153, R22, 0x1 ;  /* 0x0000001699367211 */ /* 0x008fc400078c08ff */
[----:B------:R-:W-:Y:S01]  /*5080*/  LEA R46, P5, R155, R22, 0x1 ;  /* 0x000000169b2e7211 */ /* 0x000fe200078a08ff */
[----:B0-----:R-:W-:Y:S01]  /*5090*/  IMAD R16, R157, UR4, RZ ;  /* 0x000000049d107c24 */ /* 0x001fe2000f8e02ff */
[-C--:B------:R-:W-:Y:S01]  /*50a0*/  LEA.HI.X.SX32 R165, R140, R24.reuse, 0x1, P4 ;  /* 0x000000188ca57211 */ /* 0x080fe200020f0eff */
[----:B------:R-:W-:Y:S01]  /*50b0*/  IMAD R130, R130, UR4, RZ ;  /* 0x0000000482827c24 */ /* 0x000fe2000f8e02ff */
[----:B------:R-:W-:Y:S01]  /*50c0*/  LEA.HI.X.SX32 R55, R153, R24, 0x1, P6 ;  /* 0x0000001899377211 */ /* 0x000fe200030f0eff */
[----:B------:R-:W-:Y:S01]  /*50d0*/  IMAD R128, R128, UR4, RZ ;  /* 0x0000000480807c24 */ /* 0x000fe2000f8e02ff */
[----:B------:R-:W-:Y:S01]  /*50e0*/  LEA R50, P4, R144, R22, 0x1 ;  /* 0x0000001690327211 */ /* 0x000fe200078808ff */
[----:B------:R-:W-:Y:S01]  /*50f0*/  IMAD R127, R127, UR4, RZ ;  /* 0x000000047f7f7c24 */ /* 0x000fe2000f8e02ff */
[----:B------:R-:W-:Y:S02]  /*5100*/  LEA.HI.X.SX32 R47, R155, R24, 0x1, P5 ;  /* 0x000000189b2f7211 */ /* 0x000fe400028f0eff */
[----:B------:R-:W-:-:S02]  /*5110*/  LEA R157, P6, R151, R22, 0x1 ;  /* 0x00000016979d7211 */ /* 0x000fc400078c08ff */
        /* <DEDUP_REMOVED lines=40> */
[----:B------:R-:W-:Y:S01]  /*53a0*/  VIADD R117, R4, 0x3f ;  /* 0x0000003f04757836 */ /* 0x000fe20000000000 */
[----:B------:R-:W-:Y:S02]  /*53b0*/  LEA.HI.X.SX32 R142, R14, R24, 0x1, P6 ;  /* 0x000000180e8e7211 */ /* 0x000fe400030f0eff */
        /* <DEDUP_REMOVED lines=11> */
[----:B------:R-:W-:Y:S01]  /*5470*/  ISETP.GT.AND P6, PT, R117, 0x3f, PT ;  /* 0x0000003f7500780c */ /* 0x000fe20003fc4270 */
[----:B------:R-:W-:-:S04]  /*5480*/  @!UP1 UIADD3 UR4, UPT, UPT, -UR7, 0x100000, URZ ;  /* 0x0010000007049890 */ /* 0x000fc8000fffe1ff */
[----:B------:R-:W-:Y:S02]  /*5490*/  @!UP1 USHF.L.U32 UR5, UR4, 0xb, URZ ;  /* 0x0000000b04059899 */ /* 0x000fe400080006ff */
[----:B------:R-:W-:Y:S01]  /*54a0*/  @!UP1 USHF.L.U32 UR4, UR4, 0x1, URZ ;  /* 0x0000000104049899 */ /* 0x000fe200080006ff */
[----:B------:R-:W-:Y:S02]  /*54b0*/  LEA R133, P5, R16, R22, 0x1 ;  /* 0x0000001610857211 */ /* 0x000fe400078a08ff */
[----:B------:R-:W-:Y:S02]  /*54c0*/  LEA.HI.X.SX32 R141, R15, R24, 0x1, P4 ;  /* 0x000000180f8d7211 */ /* 0x000fe400020f0eff */
[----:B------:R-:W-:Y:S02]  /*54d0*/  LEA R132, P4, R18, R22, 0x1 ;  /* 0x0000001612847211 */ /* 0x000fe400078808ff */
[----:B------:R-:W-:Y:S01]  /*54e0*/  LEA.HI.X.SX32 R138, R16, R24, 0x1, P5 ;  /* 0x00000018108a7211 */ /* 0x000fe200028f0eff */
[----:B------:R-:W-:Y:S01]  /*54f0*/  VOTEU.ALL UP1, P1 ;  /* 0x0000000000ff7886 */ /* 0x000fe20000820000 */
[----:B------:R-:W-:-:S02]  /*5500*/  LEA R131, P5, R19, R22, 0x1 ;  /* 0x0000001613837211 */ /* 0x000fc400078a08ff */
[----:B------:R-:W-:Y:S02]  /*5510*/  LEA.HI.X.SX32 R137, R18, R24, 0x1, P4 ;  /* 0x0000001812897211 */ /* 0x000fe400020f0eff */
[C---:B------:R-:W-:Y:S01]  /*5520*/  LEA R127, P4, R20.reuse, R22, 0x1 ;  /* 0x00000016147f7211 */ /* 0x040fe200078808ff */
[----:B------:R0:W1:Y:S01]  /*5530*/  @!UP1 SYNCS.EXCH.64 URZ, [UR9+0x4008], UR4 ;  /* 0x0040080409ff95b2 */ /* 0x0000620008000100 */
[----:B------:R-:W-:Y:S02]  /*5540*/  LEA.HI.X.SX32 R136, R19, R24, 0x1, P5 ;  /* 0x0000001813887211 */ /* 0x000fe400028f0eff */
[----:B------:R-:W-:Y:S02]  /*5550*/  LEA R126, P5, R21, R22, 0x1 ;  /* 0x00000016157e7211 */ /* 0x000fe400078a08ff */
[----:B------:R-:W-:Y:S02]  /*5560*/  LEA.HI.X.SX32 R130, R20, R24, 0x1, P4 ;  /* 0x0000001814827211 */ /* 0x000fe400020f0eff */
[----:B------:R-:W-:-:S02]  /*5570*/  ISETP.LT.AND P4, PT, R116, R4, P6 ;  /* 0x000000047400720c */ /* 0x000fc40003781270 */
[----:B------:R-:W-:Y:S01]  /*5580*/  LEA.HI.X.SX32 R129, R21, R24, 0x1, P5 ;  /* 0x0000001815817211 */ /* 0x000fe200028f0eff */
[----:B0-----:R-:W-:Y:S10]  /*5590*/  @!P6 BRA `(.L_x_6) ;  /* 0x000000000084e947 */ /* 0x001ff40003800000 */
[----:B-----5:R-:W-:Y:S02]  /*55a0*/  PRMT R27, R27, 0x5410, R28 ;  /* 0x000054101b1b7816 */ /* 0x020fe4000000001c */
[----:B------:R-:W-:Y:S02]  /*55b0*/  PRMT R28, R29, 0x5410, R30 ;  /* 0x000054101d1c7816 */ /* 0x000fe4000000001e */
[----:B------:R-:W-:Y:S02]  /*55c0*/  PRMT R29, R31, 0x5410, R32 ;  /* 0x000054101f1d7816 */ /* 0x000fe40000000020 */
[----:B------:R-:W-:Y:S02]  /*55d0*/  PRMT R30, R33, 0x5410, R34 ;  /* 0x00005410211e7816 */ /* 0x000fe40000000022 */
[----:B------:R-:W-:Y:S02]  /*55e0*/  PRMT R31, R35, 0x5410, R36 ;  /* 0x00005410231f7816 */ /* 0x000fe40000000024 */
[----:B------:R-:W-:-:S02]  /*55f0*/  PRMT R4, R123, 0x5410, R122 ;  /* 0x000054107b047816 */ /* 0x000fc4000000007a */
[----:B------:R-:W-:Y:S02]  /*5600*/  PRMT R5, R120, 0x5410, R5 ;  /* 0x0000541078057816 */ /* 0x000fe40000000005 */
        /* <DEDUP_REMOVED lines=24> */
[----:B------:R-:W-:-:S04]  /*5790*/  PRMT R35, R171, 0x5410, R172 ;  /* 0x00005410ab237816 */ /* 0x000fc800000000ac */
[----:B------:R0:W-:Y:S03]  /*57a0*/  STTM.x32 tmem[UR10+0x40], R4 ;  /* 0x00004004000079ed */ /* 0x0001e600082c000a */
.L_x_6:
[----:B------:R-:W2:Y:S01]  /*57b0*/  FENCE.VIEW.ASYNC.T ;  /* 0x00000000000073c6 */ /* 0x000ea20000000200 */
[----:B0-----:R-:W-:Y:S01]  /*57c0*/  PRMT R4, RZ, 0x7610, R4 ;  /* 0x00007610ff047816 */ /* 0x001fe20000000004 */
[----:B-----5:R-:W-:Y:S01]  /*57d0*/  IMAD.MOV.U32 R36, RZ, RZ, R166 ;  /* 0x000000ffff247224 */ /* 0x020fe200078e00a6 */
[----:B------:R-:W-:Y:S01]  /*57e0*/  PRMT R8, RZ, 0x7610, R8 ;  /* 0x00007610ff087816 */ /* 0x000fe20000000008 */
[----:B------:R-:W-:Y:S01]  /*57f0*/  IMAD.MOV.U32 R37, RZ, RZ, R169 ;  /* 0x000000ffff257224 */ /* 0x000fe200078e00a9 */
[----:B-12---:R-:W-:Y:S01]  /*5800*/  BAR.SYNC.DEFER_BLOCKING 0x0 ;  /* 0x0000000000007b1d */ /* 0x006fe20000010000 */
[----:B------:R-:W-:Y:S01]  /*5810*/  PRMT R12, RZ, 0x7610, R12 ;  /* 0x00007610ff0c7816 */ /* 0x000fe2000000000c */
[----:B------:R-:W-:Y:S01]  /*5820*/  IMAD.MOV.U32 R42, RZ, RZ, R45 ;  /* 0x000000ffff2a7224 */ /* 0x000fe200078e002d */
        /* <DEDUP_REMOVED lines=58> */
[----:B------:R-:W2:Y:S01]  /*5bd0*/  @P4 LDG.E.U16 R4, desc[UR22][R36.64] ;  /* 0x0000001624044981 */ /* 0x000ea2000c1e1500 */
[----:B------:R-:W-:-:S02]  /*5be0*/  IMAD.MOV.U32 R81, RZ, RZ, R147 ;  /* 0x000000ffff517224 */ /* 0x000fc400078e0093 */
[----:B------:R-:W-:Y:S01]  /*5bf0*/  IMAD.MOV.U32 R88, RZ, RZ, R133 ;  /* 0x000000ffff587224 */ /* 0x000fe200078e0085 */
[----:B------:R-:W3:Y:S01]  /*5c00*/  @P4 LDG.E.U16 R8, desc[UR22][R44.64] ;  /* 0x000000162c084981 */ /* 0x000ee2000c1e1500 */
[----:B------:R-:W-:Y:S02]  /*5c10*/  IMAD.MOV.U32 R89, RZ, RZ, R138 ;  /* 0x000000ffff597224 */ /* 0x000fe400078e008a */
[----:B------:R-:W-:Y:S01]  /*5c20*/  IMAD.MOV.U32 R96, RZ, RZ, R127 ;  /* 0x000000ffff607224 */ /* 0x000fe200078e007f */
[----:B------:R-:W4:Y:S01]  /*5c30*/  @P4 LDG.E.U16 R12, desc[UR22][R52.64] ;  /* 0x00000016340c4981 */ /* 0x000f22000c1e1500 */
[----:B------:R-:W-:Y:S02]  /*5c40*/  IMAD.MOV.U32 R97, RZ, RZ, R130 ;  /* 0x000000ffff617224 */ /* 0x000fe400078e0082 */
[----:B------:R-:W-:Y:S01]  /*5c50*/  IMAD.MOV.U32 R58, RZ, RZ, R160 ;  /* 0x000000ffff3a7224 */ /* 0x000fe200078e00a0 */
[----:B------:R-:W4:Y:S01]  /*5c60*/  @P4 LDG.E.U16 R16, desc[UR22][R60.64] ;  /* 0x000000163c104981 */ /* 0x000f22000c1e1500 */
[----:B------:R-:W-:-:S02]  /*5c70*/  IMAD.MOV.U32 R43, RZ, RZ, R164 ;  /* 0x000000ffff2b7224 */ /* 0x000fc400078e00a4 */
[----:B------:R-:W-:Y:S01]  /*5c80*/  IMAD.MOV.U32 R59, RZ, RZ, R163 ;  /* 0x000000ffff3b7224 */ /* 0x000fe200078e00a3 */
[----:B------:R-:W4:Y:S01]  /*5c90*/  @P4 LDG.E.U16 R20, desc[UR22][R68.64] ;  /* 0x0000001644144981 */ /* 0x000f22000c1e1500 */
        /* <DEDUP_REMOVED lines=12> */
[----:B------:R-:W-:Y:S01]  /*5d60*/  IMAD.MOV.U32 R99, RZ, RZ, R129 ;  /* 0x000000ffff637224 */ /* 0x000fe200078e0081 */
[----:B------:R-:W-:Y:S01]  /*5d70*/  SHF.R.S32.HI R118, RZ, 0x1f, R115 ;  /* 0x0000001fff767819 */ /* 0x000fe20000011473 */
[----:B------:R-:W0:Y:S01]  /*5d80*/  LDCU UR5, c[0x0][0x3a0] ;  /* 0x00007400ff0577ac */ /* 0x000e220008000800 */
[----:B------:R-:W4:Y:S04]  /*5d90*/  @P4 LDG.E.U16 R9, desc[UR22][R46.64] ;  /* 0x000000162e094981 */ /* 0x000f28000c1e1500 */
        /* <DEDUP_REMOVED lines=21> */
[----:B------:R-:W4:Y:S01]  /*5ef0*/  @P4 LDG.E.U16 R35, desc[UR22][R98.64] ;  /* 0x0000001662234981 */ /* 0x000f22000c1e1500 */
[----:B------:R-:W-:Y:S01]  /*5f00*/  SHF.L.U64.HI R115, R115, 0x1, R118 ;  /* 0x0000000173737819 */ /* 0x000fe20000010276 */
[----:B------:R-:W-:Y:S01]  /*5f10*/  IMAD.SHL.U32 R118, R214, 0x40, RZ ;  /* 0x00000040d6767824 */ /* 0x000fe200078e00ff */
[----:B------:R-:W-:Y:S01]  /*5f20*/  SHF.R.S32.HI R119, RZ, 0x6, R3 ;  /* 0x00000006ff777819 */ /* 0x000fe20000011403 */
[----:B------:R-:W-:-:S02]  /*5f30*/  IMAD.SHL.U32 R116, R116, 0x2, RZ ;  /* 0x0000000274747824 */ /* 0x000fc400078e00ff */
[----:B------:R-:W-:Y:S01]  /*5f40*/  IMAD.WIDE R114, R118, 0x2, R114 ;  /* 0x0000000276727825 */ /* 0x000fe200078e0272 */
[----:B------:R-:W-:-:S04]  /*5f50*/  SGXT R119, R119, 0x1 ;  /* 0x000000017777781a */ /* 0x000fc80000000200 */
[----:B------:R-:W-:Y:S02]  /*5f60*/  LOP3.LUT R119, R116, 0x90, R119, 0x78, !PT ;  /* 0x0000009074777812 */ /* 0x000fe400078e7877 */
[----:B------:R-:W-:Y:S02]  /*5f70*/  IADD3 R120, P3, PT, R114, UR12, RZ ;  /* 0x0000000c72787c10 */ /* 0x000fe4000ff7e0ff */
[----:B------:R-:W-:Y:S02]  /*5f80*/  LOP3.LUT R114, R119, 0x20, RZ, 0x3c, !PT ;  /* 0x0000002077727812 */ /* 0x000fe400078e3cff */
[----:B------:R-:W-:Y:S02]  /*5f90*/  IADD3.X R122, PT, PT, R115, UR13, RZ, P3, !PT ;  /* 0x0000000d737a7c10 */ /* 0x000fe40009ffe4ff */
[----:B------:R-:W-:Y:S01]  /*5fa0*/  LOP3.LUT R115, R119, 0x40, RZ, 0x3c, !PT ;  /* 0x0000004077737812 */ /* 0x000fe200078e3cff */
[----:B0-----:R-:W-:-:S04]  /*5fb0*/  UIADD3 UR7, UPT, UPT, UR5, 0x3f, URZ ;  /* 0x0000003f05077890 */ /* 0x001fc8000fffe0ff */
[----:B------:R-:W-:-:S04]  /*5fc0*/  USHF.R.S32.HI UR5, URZ, 0x1f, UR7 ;  /* 0x0000001fff057899 */ /* 0x000fc80008011407 */
[----:B------:R-:W-:Y:S01]  /*5fd0*/  ULEA.HI UR7, UR5, UR7, URZ, 0x6 ;  /* 0x0000000705077291 */ /* 0x000fe2000f8f30ff */
[----:B------:R-:W-:Y:S01]  /*5fe0*/  ISETP.NE.U32.AND P0, PT, R143, RZ, PT ;  /* 0x000000ff8f00720c */ /* 0x000fe20003f05070 */
[----:B------:R-:W-:Y:S02]  /*5ff0*/  UIADD3 UR5, UPT, UPT, UR9, 0x2000, URZ ;  /* 0x0000200009057890 */ /* 0x000fe4000fffe0ff */
[----:B------:R-:W-:Y:S01]  /*6000*/  USHF.R.S32.HI UR7, URZ, 0x6, UR7 ;  /* 0x00000006ff077899 */ /* 0x000fe20008011407 */
[----:B------:R-:W-:Y:S01]  /*6010*/  ISETP.LT.OR P2, PT, R117, 0x40, P0 ;  /* 0x000000407500780c */ /* 0x000fe20000741670 */
[----:B------:R-:W-:Y:S02]  /*6020*/  USHF.R.U32.HI UR5, URZ, 0x4, UR5 ;  /* 0x00000004ff057899 */ /* 0x000fe40008011605 */
[----:B------:R-:W-:Y:S02]  /*6030*/  UISETP.LT.AND UP1, UPT, UR7, 0x1, UPT ;  /* 0x000000010700788c */ /* 0x000fe4000bf21270 */
[----:B------:R-:W-:-:S02]  /*6040*/  USGXT.U32 UR18, UR5, 0xe ;  /* 0x0000000e0512789a */ /* 0x000fc40008000000 */
[----:B------:R-:W-:Y:S02]  /*6050*/  USEL UR5, UR7, 0x1, !UP1 ;  /* 0x0000000107057887 */ /* 0x000fe4000c800000 */
[----:B------:R-:W-:Y:S02]  /*6060*/  UIADD3 UR14, UP1, UPT, UR18, 0x2, URZ ;  /* 0x00000002120e7890 */ /* 0x000fe4000ff3e0ff */
[----:B------:R-:W-:Y:S01]  /*6070*/  UIADD3 UR7, UPT, UPT, UR5, -0x1, URZ ;  /* 0xffffffff05077890 */ /* 0x000fe2000fffe0ff */
[----:B------:R-:W-:Y:S01]  /*6080*/  UMOV UR4, URZ ;  /* 0x000000ff00047c82 */ /* 0x000fe20008000000 */
[----:B------:R-:W-:Y:S02]  /*6090*/  UIADD3 UR11, UPT, UPT, UR8, 0x40, URZ ;  /* 0x00000040080b7890 */ /* 0x000fe4000fffe0ff */
[----:B------:R-:W-:Y:S02]  /*60a0*/  UIADD3.X UR15, UPT, UPT, UR4, 0x40004040, URZ, UP1, !UPT ;  /* 0x40004040040f7890 */ /* 0x000fe40008ffe4ff */
[----:B------:R-:W-:Y:S01]  /*60b0*/  UISETP.NE.U32.AND UP1, UPT, UR7, URZ, UPT ;  /* 0x000000ff0700728c */ /* 0x000fe2000bf25070 */
[----:B------:R-:W-:-:S02]  /*60c0*/  IMAD.SHL.U32 R215, R215, 0x40, RZ ;  /* 0x00000040d7d77824 */ /* 0x000fc400078e00ff */
[C---:B------:R-:W-:Y:S02]  /*60d0*/  IMAD R213, R214.reuse, 0xf, RZ ;  /* 0x0000000fd6d57824 */ /* 0x040fe400078e02ff */
[C---:B------:R-:W-:Y:S02]  /*60e0*/  IMAD.SHL.U32 R211, R214.reuse, 0x10, RZ ;  /* 0x00000010d6d37824 */ /* 0x040fe400078e00ff */
[C---:B------:R-:W-:Y:S02]  /*60f0*/  IMAD R209, R214.reuse, 0x11, RZ ;  /* 0x00000011d6d17824 */ /* 0x040fe400078e02ff */
[C---:B------:R-:W-:Y:S02]  /*6100*/  IMAD R207, R214.reuse, 0x12, RZ ;  /* 0x00000012d6cf7824 */ /* 0x040fe400078e02ff */
[C---:B------:R-:W-:Y:S02]  /*6110*/  IMAD R205, R214.reuse, 0x13, RZ ;  /* 0x00000013d6cd7824 */ /* 0x040fe400078e02ff */
[----:B------:R-:W-:-:S02]  /*6120*/  IMAD R203, R214, 0x14, RZ ;  /* 0x00000014d6cb7824 */ /* 0x000fc400078e02ff */
[C---:B------:R-:W-:Y:S02]  /*6130*/  IMAD R201, R214.reuse, 0x15, RZ ;  /* 0x00000015d6c97824 */ /* 0x040fe400078e02ff */
[C---:B------:R-:W-:Y:S02]  /*6140*/  IMAD R199, R214.reuse, 0x16, RZ ;  /* 0x00000016d6c77824 */ /* 0x040fe400078e02ff */
        /* <DEDUP_REMOVED lines=9> */
[----:B------:R-:W-:-:S02]  /*61e0*/  IMAD.SHL.U32 R179, R214, 0x20, RZ ;  /* 0x00000020d6b37824 */ /* 0x000fc400078e00ff */
        /* <DEDUP_REMOVED lines=26> */
[----:B------:R-:W-:Y:S01]  /*6390*/  IMAD R125, R214, 0x3b, RZ ;  /* 0x0000003bd67d7824 */ /* 0x000fe200078e02ff */
[----:B--2---:R0:W-:Y:S04]  /*63a0*/  STS.U16 [R119+UR9], R4 ;  /* 0x0000000477007988 */ /* 0x0041e80008000409 */
[----:B---3--:R-:W-:Y:S04]  /*63b0*/  STS.U16 [R119+UR9+0x400], R8 ;  /* 0x0004000877007988 */ /* 0x008fe80008000409 */
[----:B----4-:R-:W-:Y:S01]  /*63c0*/  STS.U16 [R119+UR9+0x800], R12 ;  /* 0x0008000c77007988 */ /* 0x010fe20008000409 */
[----:B0-----:R-:W-:-:S03]  /*63d0*/  LOP3.LUT R4, R119, 0x60, RZ, 0x3c, !PT ;  /* 0x0000006077047812 */ /* 0x001fc600078e3cff */
[----:B------:R-:W-:Y:S04]  /*63e0*/  STS.U16 [R119+UR9+0xc00], R16 ;  /* 0x000c001077007988 */ /* 0x000fe80008000409 */
[----:B------:R-:W-:Y:S04]  /*63f0*/  STS.U16 [R119+UR9+0x1000], R20 ;  /* 0x0010001477007988 */ /* 0x000fe80008000409 */
[----:B------:R-:W-:Y:S04]  /*6400*/  STS.U16 [R119+UR9+0x1400], R24 ;  /* 0x0014001877007988 */ /* 0x000fe80008000409 */
[----:B------:R-:W-:Y:S04]  /*6410*/  STS.U16 [R119+UR9+0x1800], R28 ;  /* 0x0018001c77007988 */ /* 0x000fe80008000409 */
[----:B------:R-:W-:Y:S04]  /*6420*/  STS.U16 [R119+UR9+0x1c00], R32 ;  /* 0x001c002077007988 */ /* 0x000fe80008000409 */
[----:B------:R0:W-:Y:S04]  /*6430*/  STS.U16 [R114+UR9+0x100], R5 ;  /* 0x0001000572007988 */ /* 0x0001e80008000409 */
        /* <DEDUP_REMOVED lines=22> */
[----:B------:R1:W-:Y:S01]  /*65a0*/  STS.U16 [R4+UR9+0x1f00], R35 ;  /* 0x001f002304007988 */ /* 0x0003e20008000409 */
[----:B------:R2:W-:Y:S06]  /*65b0*/  MEMBAR.ALL.CTA ;  /* 0x0000000000007992 */ /* 0x0005ec0000008000 */
[----:B--2---:R-:W2:Y:S01]  /*65c0*/  FENCE.VIEW.ASYNC.S ;  /* 0x00000000000073c6 */ /* 0x004ea20000000000 */
[----:B0-----:R-:W-:Y:S01]  /*65d0*/  SHF.R.S32.HI R5, RZ, 0x1f, R214 ;  /* 0x0000001fff057819 */ /* 0x001fe200000114d6 */
[----:B------:R-:W-:-:S02]  /*65e0*/  IMAD R123, R214, 0x3c, RZ ;  /* 0x0000003cd67b7824 */ /* 0x000fc400078e02ff */
[C---:B------:R-:W-:Y:S02]  /*65f0*/  IMAD R121, R214.reuse, 0x3d, RZ ;  /* 0x0000003dd6797824 */ /* 0x040fe400078e02ff */
[----:B------:R-:W-:Y:S01]  /*6600*/  IMAD R119, R214, 0x3e, RZ ;  /* 0x0000003ed6777824 */ /* 0x000fe200078e02ff */
[----:B--2---:R-:W-:Y:S06]  /*6610*/  BAR.SYNC.DEFER_BLOCKING 0x0 ;  /* 0x0000000000007b1d */ /* 0x004fec0000010000 */
[----:B-1----:R-:W-:Y:S05]  /*6620*/  @P2 BRA `(.L_x_7) ;  /* 0x0000000000702947 */ /* 0x002fea0003800000 */
[----:B------:R-:W-:Y:S01]  /*6630*/  USHF.R.U32.HI UR12, URZ, 0x4, UR9 ;  /* 0x00000004ff0c7899 */ /* 0x000fe20008011609 */
[----:B------:R-:W-:Y:S01]  /*6640*/  UMOV UR4, URZ ;  /* 0x000000ff00047c82 */ /* 0x000fe20008000000 */
[----:B------:R-:W-:Y:S02]  /*6650*/  UIADD3 UR16, UPT, UPT, UR8, 0x48, URZ ;  /* 0x0000004808107890 */ /* 0x000fe4000fffe0ff */
[----:B------:R-:W-:Y:S02]  /*6660*/  USGXT.U32 UR12, UR12, 0xe ;  /* 0x0000000e0c0c789a */ /* 0x000fe40008000000 */
[----:B------:R-:W-:Y:S02]  /*6670*/  UIADD3 UR17, UPT, UPT, UR8, 0x50, URZ ;  /* 0x0000005008117890 */ /* 0x000fe4000fffe0ff */
[----:B------:R-:W-:Y:S02]  /*6680*/  UIADD3 UR26, UP2, UPT, UR12, 0x2, URZ ;  /* 0x000000020c1a7890 */ /* 0x000fe4000ff5e0ff */
[----:B------:R-:W-:-:S02]  /*6690*/  UIADD3 UR19, UPT, UPT, UR8, 0x58, URZ ;  /* 0x0000005808137890 */ /* 0x000fc4000fffe0ff */
[----:B------:R-:W-:Y:S01]  /*66a0*/  UIADD3.X UR27, UPT, UPT, UR4, 0x40004040, URZ, UP2, !UPT ;  /* 0x40004040041b7890 */ /* 0x000fe200097fe4ff */
[----:B------:R-:W-:Y:S01]  /*66b0*/  UMOV UR28, 0x0 ;  /* 0x00000000001c7882 */ /* 0x000fe20000000000 */
[----:B------:R-:W-:Y:S02]  /*66c0*/  UMOV UR29, 0x8100010 ;  /* 0x08100010001d7882 */ /* 0x000fe40000000000 */
[----:B------:R-:W-:Y:S02]  /*66d0*/  UIADD3.64 UR20, UPT, UPT, UR26, 0x2, URZ ;  /* 0x000000021a147897 */ /* 0x000fe4000fffe0ff */
[----:B------:R-:W-:Y:S01]  /*66e0*/  UIADD3.64 UR24, UPT, UPT, UR26, 0x4, URZ ;  /* 0x000000041a187897 */ /* 0x000fe2000fffe0ff */
[----:B------:R-:W-:Y:S01]  /*66f0*/  UMOV UR13, 0x40004040 ;  /* 0x40004040000d7882 */ /* 0x000fe20000000000 */
[----:B------:R-:W-:Y:S01]  /*6700*/  UMOV UR30, 0x0 ;  /* 0x00000000001e7882 */ /* 0x000fe20000000000 */
[----:B------:R-:W-:Y:S01]  /*6710*/  UMOV UR31, 0x8100010 ;  /* 0x08100010001f7882 */ /* 0x000fe20000000000 */
[----:B------:R-:W-:Y:S01]  /*6720*/  UMOV UR32, 0x0 ;  /* 0x0000000000207882 */ /* 0x000fe20000000000 */
[----:B------:R-:W-:Y:S01]  /*6730*/  UMOV UR33, 0x8100010 ;  /* 0x0810001000217882 */ /* 0x000fe20000000000 */
[----:B------:R-:W-:Y:S01]  /*6740*/  UMOV UR4, UR6 ;  /* 0x0000000600047c82 */ /* 0x000fe20008000000 */
[----:B------:R-:W-:Y:S01]  /*6750*/  UMOV UR5, URZ ;  /* 0x000000ff00057c82 */ /* 0x000fe20008000000 */
[----:B------:R0:W-:Y:S01]  /*6760*/  UTCHMMA tmem[UR11], gdesc[UR12], tmem[UR8], tmem[UR28], idesc[UR29], !UPT ;  /* 0x00ff1c0c0b0079ea */ /* 0x0001e2000f800008 */
[----:B------:R-:W-:Y:S01]  /*6770*/  UMOV UR34, 0x0 ;  /* 0x0000000000227882 */ /* 0x000fe20000000000 */
[----:B------:R-:W-:Y:S01]  /*6780*/  UMOV UR35, 0x8100010 ;  /* 0x0810001000237882 */ /* 0x000fe20000000000 */
[----:B------:R0:W-:Y:S01]  /*6790*/  UTCHMMA tmem[UR16], gdesc[UR26], tmem[UR8], tmem[UR30], idesc[UR31], UPT ;  /* 0x00ff1e1a100079ea */ /* 0x0001e2000b800008 */
[----:B------:R-:W-:Y:S01]  /*67a0*/  UMOV UR4, UR4 ;  /* 0x0000000400047c82 */ /* 0x000fe20008000000 */
[----:B------:R0:W-:Y:S01]  /*67b0*/  UTCHMMA tmem[UR17], gdesc[UR20], tmem[UR8], tmem[UR32], idesc[UR33], UPT ;  /* 0x00ff2014110079ea */ /* 0x0001e2000b800008 */
[----:B------:R0:W-:Y:S01]  /*67c0*/  UTCHMMA tmem[UR19], gdesc[UR24], tmem[UR8], tmem[UR34], idesc[UR35], UPT ;  /* 0x00ff2218130079ea */ /* 0x0001e2000b800008 */
[----:B------:R0:W-:Y:S01]  /*67d0*/  UTCBAR [UR4], URZ ;  /* 0x000000ff040073e9 */ /* 0x0001e200080000ff */
[----:B------:R-:W-:Y:S01]  /*67e0*/  NOP ;  /* 0x0000000000007918 */ /* 0x000fe20000000000 */
.L_x_7:
[C---:B------:R-:W-:Y:S01]  /*67f0*/  SHF.L.U64.HI R116, R214.reuse, 0x1, R5 ;  /* 0x00000001d6747819 */ /* 0x040fe20000010205 */
[----:B------:R-:W-:Y:S01]  /*6800*/  IMAD R117, R214, 0x3f, RZ ;  /* 0x0000003fd6757824 */ /* 0x000fe200078e02ff */
[----:B0-----:R-:W-:Y:S01]  /*6810*/  UMOV UR4, URZ ;  /* 0x000000ff00047c82 */ /* 0x001fe20008000000 */
[----:B------:R-:W-:Y:S05]  /*6820*/  BRA.U !UP1, `(.L_x_8) ;  /* 0x0000002909947547 */ /* 0x000fea000b800000 */
[----:B------:R-:W-:Y:S01]  /*6830*/  IMAD.MOV.U32 R114, RZ, RZ, R120 ;  /* 0x000000ffff727224 */ /* 0x000fe200078e0078 */
[----:B------:R-:W-:Y:S01]  /*6840*/  UIADD3.64 UR24, UPT, UPT, UR14, 0x2, URZ ;  /* 0x000000020e187897 */ /* 0x000fe2000fffe0ff */
[----:B------:R-:W-:Y:S01]  /*6850*/  IMAD.MOV.U32 R115, RZ, RZ, R122 ;  /* 0x000000ffff737224 */ /* 0x000fe200078e007a */
[----:B------:R-:W-:Y:S01]  /*6860*/  UIADD3.64 UR26, UPT, UPT, UR14, 0x4, URZ ;  /* 0x000000040e1a7897 */ /* 0x000fe2000fffe0ff */
[----:B------:R-:W-:Y:S01]  /*6870*/  UMOV UR19, UR7 ;  /* 0x0000000700137c82 */ /* 0x000fe20008000000 */
[----:B------:R-:W-:Y:S01]  /*6880*/  UMOV UR20, 0x1 ;  /* 0x0000000100147882 */ /* 0x000fe20000000000 */
[----:B------:R-:W-:-:S09]  /*6890*/  UMOV UR5, URZ ;  /* 0x000000ff00057c82 */ /* 0x000fd20008000000 */
.L_x_11:
[----:B-1----:R-:W-:Y:S02]  /*68a0*/  SHF.R.S32.HI R7, RZ, 0x1f, R100 ;  /* 0x0000001fff077819 */ /* 0x002fe40000011464 */
[----:B------:R-:W-:Y:S02]  /*68b0*/  SHF.R.S32.HI R9, RZ, 0x1f, R106 ;  /* 0x0000001fff097819 */ /* 0x000fe4000001146a */
[C---:B------:R-:W-:Y:S02]  /*68c0*/  ISETP.GT.AND P4, PT, R111.reuse, 0x2, PT ;  /* 0x000000026f00780c */ /* 0x040fe40003f84270 */
[----:B------:R-:W-:Y:S02]  /*68d0*/  ISETP.GT.AND P3, PT, R111, 0x3, PT ;  /* 0x000000036f00780c */ /* 0x000fe40003f64270 */
[C---:B------:R-:W-:Y:S02]  /*68e0*/  LEA R6, P6, R100.reuse, R114, 0x1 ;  /* 0x0000007264067211 */ /* 0x040fe400078c08ff */
[----:B------:R-:W-:-:S02]  /*68f0*/  SHF.L.U64.HI R4, R100, 0x1, R7 ;  /* 0x0000000164047819 */ /* 0x000fc40000010207 */
[----:B------:R-:W-:Y:S02]  /*6900*/  SHF.R.S32.HI R14, RZ, 0x1f, R101 ;  /* 0x0000001fff0e7819 */ /* 0x000fe40000011465 */
[----:B------:R-:W-:Y:S01]  /*6910*/  ISETP.GT.AND P2, PT, R111, 0x4, PT ;  /* 0x000000046f00780c */ /* 0x000fe20003f44270 */
[----:B------:R-:W-:Y:S01]  /*6920*/  IMAD.X R7, R115, 0x1, R4, P6 ;  /* 0x0000000173077824 */ /* 0x000fe200030e0604 */
[CC--:B------:R-:W-:Y:S02]  /*6930*/  LEA R8, P5, R106.reuse, R114.reuse, 0x1 ;  /* 0x000000726a087211 */ /* 0x0c0fe400078a08ff */
[----:B------:R-:W-:Y:S02]  /*6940*/  SHF.L.U64.HI R12, R106, 0x1, R9 ;  /* 0x000000016a0c7819 */ /* 0x000fe40000010209 */
[C---:B------:R-:W-:Y:S02]  /*6950*/  LEA R10, P6, R101.reuse, R114, 0x1 ;  /* 0x00000072650a7211 */ /* 0x040fe400078c08ff */
[----:B------:R-:W-:Y:S01]  /*6960*/  SHF.L.U64.HI R14, R101, 0x1, R14 ;  /* 0x00000001650e7819 */ /* 0x000fe2000001020e */
[----:B------:R-:W-:Y:S01]  /*6970*/  IMAD.X R9, R115, 0x1, R12, P5 ;  /* 0x0000000173097824 */ /* 0x000fe200028e060c */
[----:B------:R-:W-:-:S02]  /*6980*/  PRMT R5, RZ, 0x7610, R5 ;  /* 0x00007610ff057816 */ /* 0x000fc40000000005 */
[----:B------:R-:W-:Y:S01]  /*6990*/  PRMT R124, RZ, 0x7610, R124 ;  /* 0x00007610ff7c7816 */ /* 0x000fe2000000007c */
[----:B------:R-:W-:Y:S01]  /*69a0*/  IMAD.X R11, R115, 0x1, R14, P6 ;  /* 0x00000001730b7824 */ /* 0x000fe200030e060e */
[----:B------:R-:W-:Y:S02]  /*69b0*/  SHF.R.S32.HI R4, RZ, 0x1f, R103 ;  /* 0x0000001fff047819 */ /* 0x000fe40000011467 */
[----:B------:R-:W-:Y:S01]  /*69c0*/  PRMT R122, RZ, 0x7610, R122 ;  /* 0x00007610ff7a7816 */ /* 0x000fe2000000007a */
[----:B------:R0:W2:Y:S01]  /*69d0*/  @P4 LDG.E.U16 R5, desc[UR22][R6.64] ;  /* 0x0000001606054981 */ /* 0x0000a2000c1e1500 */
[C---:B------:R-:W-:Y:S02]  /*69e0*/  LEA R12, P6, R103.reuse, R114, 0x1 ;  /* 0x00000072670c7211 */ /* 0x040fe400078c08ff */
[----:B------:R-:W-:Y:S01]  /*69f0*/  SHF.L.U64.HI R4, R103, 0x1, R4 ;  /* 0x0000000167047819 */ /* 0x000fe20000010204 */
[----:B------:R1:W2:Y:S01]  /*6a00*/  @P3 LDG.E.U16 R124, desc[UR22][R8.64] ;  /* 0x00000016087c3981 */ /* 0x0002a2000c1e1500 */
[----:B------:R-:W-:-:S02]  /*6a10*/  SHF.R.S32.HI R14, RZ, 0x1f, R105 ;  /* 0x0000001fff0e7819 */ /* 0x000fc40000011469 */
[C---:B------:R-:W-:Y:S01]  /*6a20*/  ISETP.GT.AND P4, PT, R111.reuse, 0x5, PT ;  /* 0x000000056f00780c */ /* 0x040fe20003f84270 */
[----:B------:R3:W4:Y:S01]  /*6a30*/  @P2 LDG.E.U16 R122, desc[UR22][R10.64] ;  /* 0x000000160a7a2981 */ /* 0x000722000c1e1500 */
[----:B------:R-:W-:Y:S01]  /*6a40*/  ISETP.GT.AND P3, PT, R111, 0x6, PT ;  /* 0x000000066f00780c */ /* 0x000fe20003f64270 */
[----:B------:R-:W-:Y:S01]  /*6a50*/  IMAD.X R13, R115, 0x1, R4, P6 ;  /* 0x00000001730d7824 */ /* 0x000fe200030e0604 */
[----:B0-----:R-:W-:Y:S02]  /*6a60*/  SHF.R.S32.HI R7, RZ, 0x1f, R108 ;  /* 0x0000001fff077819 */ /* 0x001fe4000001146c */
[----:B------:R-:W-:Y:S02]  /*6a70*/  ISETP.GT.AND P2, PT, R111, 0x7, PT ;  /* 0x000000076f00780c */ /* 0x000fe40003f44270 */
[C---:B------:R-:W-:Y:S02]  /*6a80*/  LEA R6, P5, R105.reuse, R114, 0x1 ;  /* 0x0000007269067211 */ /* 0x040fe400078a08ff */
[----:B------:R-:W-:-:S02]  /*6a90*/  SHF.L.U64.HI R14, R105, 0x1, R14 ;  /* 0x00000001690e7819 */ /* 0x000fc4000001020e */
[C---:B-1----:R-:W-:Y:S02]  /*6aa0*/  LEA R8, P6, R108.reuse, R114, 0x1 ;  /* 0x000000726c087211 */ /* 0x042fe400078c08ff */
[----:B------:R-:W-:Y:S01]  /*6ab0*/  SHF.L.U64.HI R4, R108, 0x1, R7 ;  /* 0x000000016c047819 */ /* 0x000fe20000010207 */
[C---:B------:R-:W-:Y:S01]  /*6ac0*/  IMAD.X R7, R115.reuse, 0x1, R14, P5 ;  /* 0x0000000173077824 */ /* 0x040fe200028e060e */
[----:B------:R-:W-:Y:S02]  /*6ad0*/  PRMT R219, RZ, 0x7610, R219 ;  /* 0x00007610ffdb7816 */ /* 0x000fe400000000db */
[----:B------:R-:W-:Y:S01]  /*6ae0*/  PRMT R34, RZ, 0x7610, R34 ;  /* 0x00007610ff227816 */ /* 0x000fe20000000022 */
[----:B------:R-:W-:Y:S01]  /*6af0*/  IMAD.X R9, R115, 0x1, R4, P6 ;  /* 0x0000000173097824 */ /* 0x000fe200030e0604 */
[----:B------:R-:W-:Y:S02]  /*6b00*/  PRMT R35, RZ, 0x7610, R35 ;  /* 0x00007610ff237816 */ /* 0x000fe40000000023 */
[----:B------:R-:W-:Y:S01]  /*6b10*/  SHF.R.S32.HI R4, RZ, 0x1f, R113 ;  /* 0x0000001fff047819 */ /* 0x000fe20000011471 */
[----:B------:R0:W4:Y:S01]  /*6b20*/  @P4 LDG.E.U16 R219, desc[UR22][R12.64] ;  /* 0x000000160cdb4981 */ /* 0x000122000c1e1500 */
[----:B------:R-:W-:-:S02]  /*6b30*/  SHF.R.S32.HI R14, RZ, 0x1f, R109 ;  /* 0x0000001fff0e7819 */ /* 0x000fc4000001146d */
[C---:B------:R-:W-:Y:S01]  /*6b40*/  ISETP.GT.AND P4, PT, R111.reuse, 0x8, PT ;  /* 0x000000086f00780c */ /* 0x040fe20003f84270 */
[----:B------:R1:W5:Y:S01]  /*6b50*/  @P3 LDG.E.U16 R34, desc[UR22][R6.64] ;  /* 0x0000001606223981 */ /* 0x000362000c1e1500 */
[----:B------:R-:W-:Y:S02]  /*6b60*/  ISETP.GT.AND P3, PT, R111, 0x9, PT ;  /* 0x000000096f00780c */ /* 0x000fe40003f64270 */
[CC--:B---3--:R-:W-:Y:S01]  /*6b70*/  LEA R10, P6, R113.reuse, R114.reuse, 0x1 ;  /* 0x00000072710a7211 */ /* 0x0c8fe200078c08ff */
[----:B------:R3:W5:Y:S01]  /*6b80*/  @P2 LDG.E.U16 R35, desc[UR22][R8.64] ;  /* 0x0000001608232981 */ /* 0x000762000c1e1500 */
[----:B------:R-:W-:Y:S02]  /*6b90*/  SHF.L.U64.HI R4, R113, 0x1, R4 ;  /* 0x0000000171047819 */ /* 0x000fe40000010204 */
[----:B------:R-:W-:Y:S02]  /*6ba0*/  ISETP.GT.AND P2, PT, R111, 0xa, PT ;  /* 0x0000000a6f00780c */ /* 0x000fe40003f44270 */
[----:B0-----:R-:W-:Y:S01]  /*6bb0*/  LEA R12, P5, R109, R114, 0x1 ;  /* 0x000000726d0c7211 */ /* 0x001fe200078a08ff */
[----:B------:R-:W-:Y:S01]  /*6bc0*/  IMAD.X R11, R115, 0x1, R4, P6 ;  /* 0x00000001730b7824 */ /* 0x000fe200030e0604 */
[----:B-1----:R-:W-:-:S02]  /*6bd0*/  SHF.R.S32.HI R7, RZ, 0x1f, R102 ;  /* 0x0000001fff077819 */ /* 0x002fc40000011466 */
[----:B------:R-:W-:Y:S02]  /*6be0*/  SHF.L.U64.HI R14, R109, 0x1, R14 ;  /* 0x000000016d0e7819 */ /* 0x000fe4000001020e */
[C---:B------:R-:W-:Y:S02]  /*6bf0*/  LEA R6, P6, R102.reuse, R114, 0x1 ;  /* 0x0000007266067211 */ /* 0x040fe400078c08ff */
[----:B------:R-:W-:Y:S01]  /*6c00*/  SHF.L.U64.HI R4, R102, 0x1, R7 ;  /* 0x0000000166047819 */ /* 0x000fe20000010207 */
[C---:B------:R-:W-:Y:S01]  /*6c10*/  IMAD.X R13, R115.reuse, 0x1, R14, P5 ;  /* 0x00000001730d7824 */ /* 0x040fe200028e060e */
[----:B------:R-:W-:Y:S02]  /*6c20*/  PRMT R120, RZ, 0x7610, R120 ;  /* 0x00007610ff787816 */ /* 0x000fe40000000078 */
[----:B------:R-:W-:Y:S01]  /*6c30*/  PRMT R217, RZ, 0x7610, R217 ;  /* 0x00007610ffd97816 */ /* 0x000fe200000000d9 */
[----:B------:R-:W-:Y:S01]  /*6c40*/  IMAD.X R7, R115, 0x1, R4, P6 ;  /* 0x0000000173077824 */ /* 0x000fe200030e0604 */
[----:B---3--:R-:W-:-:S02]  /*6c50*/  SHF.R.S32.HI R9, RZ, 0x1f, R110 ;  /* 0x0000001fff097819 */ /* 0x008fc4000001146e */
[----:B------:R-:W-:Y:S01]  /*6c60*/  PRMT R30, RZ, 0x7610, R30 ;  /* 0x00007610ff1e7816 */ /* 0x000fe2000000001e */
[----:B------:R0:W5:Y:S01]  /*6c70*/  @P4 LDG.E.U16 R120, desc[UR22][R10.64] ;  /* 0x000000160a784981 */ /* 0x000162000c1e1500 */
[C---:B------:R-:W-:Y:S02]  /*6c80*/  LEA R8, P6, R110.reuse, R114, 0x1 ;  /* 0x000000726e087211 */ /* 0x040fe400078c08ff */
[----:B------:R-:W-:Y:S01]  /*6c90*/  SHF.L.U64.HI R4, R110, 0x1, R9 ;  /* 0x000000016e047819 */ /* 0x000fe20000010209 */
[----:B------:R1:W5:Y:S01]  /*6ca0*/  @P3 LDG.E.U16 R217, desc[UR22][R12.64] ;  /* 0x000000160cd93981 */ /* 0x000362000c1e1500 */
[----:B------:R-:W-:Y:S02]  /*6cb0*/  SHF.R.S32.HI R15, RZ, 0x1f, R104 ;  /* 0x0000001fff0f7819 */ /* 0x000fe40000011468 */
[C---:B------:R-:W-:Y:S01]  /*6cc0*/  ISETP.GT.AND P3, PT, R111.reuse, 0xc, PT ;  /* 0x0000000c6f00780c */ /* 0x040fe20003f64270 */
[----:B------:R3:W5:Y:S01]  /*6cd0*/  @P2 LDG.E.U16 R30, desc[UR22][R6.64] ;  /* 0x00000016061e2981 */ /* 0x000762000c1e1500 */
[----:B------:R-:W-:Y:S01]  /*6ce0*/  ISETP.GT.AND P4, PT, R111, 0xb, PT ;  /* 0x0000000b6f00780c */ /* 0x000fe20003f84270 */
[----:B------:R-:W-:Y:S01]  /*6cf0*/  IMAD.X R9, R115, 0x1, R4, P6 ;  /* 0x0000000173097824 */ /* 0x000fe200030e0604 */
[----:B0-----:R-:W-:-:S02]  /*6d00*/  SHF.R.S32.HI R11, RZ, 0x1f, R112 ;  /* 0x0000001fff0b7819 */ /* 0x001fc40000011470 */
[----:B------:R-:W-:Y:S02]  /*6d10*/  ISETP.GT.AND P2, PT, R111, 0xd, PT ;  /* 0x0000000d6f00780c */ /* 0x000fe40003f44270 */
[-C--:B------:R-:W-:Y:S02]  /*6d20*/  LEA R10, P5, R104, R114.reuse, 0x1 ;  /* 0x00000072680a7211 */ /* 0x080fe400078a08ff */
[----:B-1----:R-:W-:Y:S02]  /*6d30*/  LEA R12, P6, R112, R114, 0x1 ;  /* 0x00000072700c7211 */ /* 0x002fe400078c08ff */
[----:B---3--:R-:W-:Y:S02]  /*6d40*/  SHF.L.U64.HI R6, R104, 0x1, R15 ;  /* 0x0000000168067819 */ /* 0x008fe4000001020f */
[----:B------:R-:W-:Y:S02]  /*6d50*/  SHF.L.U64.HI R4, R112, 0x1, R11 ;  /* 0x0000000170047819 */ /* 0x000fe4000001020b */
[----:B------:R-:W-:Y:S01]  /*6d60*/  PRMT R32, RZ, 0x7610, R32 ;  /* 0x00007610ff207816 */ /* 0x000fe20000000020 */
[C---:B------:R-:W-:Y:S01]  /*6d70*/  IMAD.X R11, R115.reuse, 0x1, R6, P5 ;  /* 0x00000001730b7824 */ /* 0x040fe200028e0606 */
[----:B------:R-:W-:Y:S01]  /*6d80*/  PRMT R31, RZ, 0x7610, R31 ;  /* 0x00007610ff1f7816 */ /* 0x000fe2000000001f */
[----:B------:R-:W-:Y:S01]  /*6d90*/  IMAD.X R13, R115, 0x1, R4, P6 ;  /* 0x00000001730d7824 */ /* 0x000fe200030e0604 */
[----:B------:R-:W-:-:S02]  /*6da0*/  PRMT R33, RZ, 0x7610, R33 ;  /* 0x00007610ff217816 */ /* 0x000fc40000000021 */
[----:B------:R-:W-:Y:S01]  /*6db0*/  SHF.R.S32.HI R4, RZ, 0x1f, R107 ;  /* 0x0000001fff047819 */ /* 0x000fe2000001146b */
[----:B------:R-:W5:Y:S01]  /*6dc0*/  @P3 LDG.E.U16 R32, desc[UR22][R10.64] ;  /* 0x000000160a203981 */ /* 0x000f62000c1e1500 */
[----:B------:R-:W-:Y:S02]  /*6dd0*/  SHF.R.S32.HI R14, RZ, 0x1f, R213 ;  /* 0x0000001fff0e7819 */ /* 0x000fe400000114d5 */
[----:B------:R-:W-:Y:S01]  /*6de0*/  ISETP.GT.AND P3, PT, R111, 0xf, PT ;  /* 0x0000000f6f00780c */ /* 0x000fe20003f64270 */
[----:B------:R0:W5:Y:S01]  /*6df0*/  @P4 LDG.E.U16 R31, desc[UR22][R8.64] ;  /* 0x00000016081f4981 */ /* 0x000162000c1e1500 */
[C---:B------:R-:W-:Y:S02]  /*6e00*/  LEA R6, P6, R107.reuse, R114, 0x1 ;  /* 0x000000726b067211 */ /* 0x040fe400078c08ff */
[----:B------:R-:W-:Y:S01]  /*6e10*/  SHF.L.U64.HI R4, R107, 0x1, R4 ;  /* 0x000000016b047819 */ /* 0x000fe20000010204 */
[----:B------:R1:W5:Y:S01]  /*6e20*/  @P2 LDG.E.U16 R33, desc[UR22][R12.64] ;  /* 0x000000160c212981 */ /* 0x000362000c1e1500 */
[----:B------:R-:W-:-:S02]  /*6e30*/  ISETP.GT.AND P4, PT, R111, 0xe, PT ;  /* 0x0000000e6f00780c */ /* 0x000fc40003f84270 */
[----:B------:R-:W-:Y:S02]  /*6e40*/  SHF.R.S32.HI R16, RZ, 0x1f, R211 ;  /* 0x0000001fff107819 */ /* 0x000fe400000114d3 */
[----:B------:R-:W-:Y:S02]  /*6e50*/  ISETP.GT.AND P2, PT, R111, 0x10, PT ;  /* 0x000000106f00780c */ /* 0x000fe40003f44270 */
[CC--:B0-----:R-:W-:Y:S02]  /*6e60*/  LEA R8, P5, R213.reuse, R114.reuse, 0x1 ;  /* 0x00000072d5087211 */ /* 0x0c1fe400078a08ff */
[----:B------:R-:W-:Y:S01]  /*6e70*/  SHF.L.U64.HI R14, R213, 0x1, R14 ;  /* 0x00000001d50e7819 */ /* 0x000fe2000001020e */
[----:B------:R-:W-:Y:S01]  /*6e80*/  IMAD.X R7, R115, 0x1, R4, P6 ;  /* 0x0000000173077824 */ /* 0x000fe200030e0604 */
[C---:B------:R-:W-:Y:S02]  /*6e90*/  LEA R10, P6, R211.reuse, R114, 0x1 ;  /* 0x00000072d30a7211 */ /* 0x040fe400078c08ff */
[----:B------:R-:W-:Y:S01]  /*6ea0*/  SHF.L.U64.HI R16, R211, 0x1, R16 ;  /* 0x00000001d3107819 */ /* 0x000fe20000010210 */
[----:B------:R-:W-:Y:S01]  /*6eb0*/  IMAD.X R9, R115, 0x1, R14, P5 ;  /* 0x0000000173097824 */ /* 0x000fe200028e060e */
[----:B------:R-:W-:-:S02]  /*6ec0*/  PRMT R28, RZ, 0x7610, R28 ;  /* 0x00007610ff1c7816 */ /* 0x000fc4000000001c */
[----:B------:R-:W-:Y:S01]  /*6ed0*/  PRMT R29, RZ, 0x7610, R29 ;  /* 0x00007610ff1d7816 */ /* 0x000fe2000000001d */
[----:B------:R-:W-:Y:S01]  /*6ee0*/  IMAD.X R11, R115, 0x1, R16, P6 ;  /* 0x00000001730b7824 */ /* 0x000fe200030e0610 */
[----:B------:R-:W-:Y:S02]  /*6ef0*/  PRMT R25, RZ, 0x7610, R25 ;  /* 0x00007610ff197816 */ /* 0x000fe40000000019 */
[----:B------:R-:W-:Y:S01]  /*6f00*/  SHF.R.S32.HI R4, RZ, 0x1f, R209 ;  /* 0x0000001fff047819 */ /* 0x000fe200000114d1 */
[----:B------:R-:W5:Y:S01]  /*6f10*/  @P3 LDG.E.U16 R28, desc[UR22][R8.64] ;  /* 0x00000016081c3981 */ /* 0x000f62000c1e1500 */
[----:B------:R-:W-:Y:S02]  /*6f20*/  SHF.R.S32.HI R16, RZ, 0x1f, R207 ;  /* 0x0000001fff107819 */ /* 0x000fe400000114cf */
[----:B------:R-:W-:Y:S01]  /*6f30*/  ISETP.GT.AND P3, PT, R111, 0x12, PT ;  /* 0x000000126f00780c */ /* 0x000fe20003f64270 */
[----:B------:R0:W5:Y:S01]  /*6f40*/  @P4 LDG.E.U16 R29, desc[UR22][R6.64] ;  /* 0x00000016061d4981 */ /* 0x000162000c1e1500 */
[----:B-1----:R-:W-:-:S02]  /*6f50*/  LEA R12, P6, R209, R114, 0x1 ;  /* 0x00000072d10c7211 */ /* 0x002fc400078c08ff */
[----:B------:R-:W-:Y:S01]  /*6f60*/  SHF.L.U64.HI R4, R209, 0x1, R4 ;  /* 0x00000001d1047819 */ /* 0x000fe20000010204 */
[----:B------:R1:W5:Y:S01]  /*6f70*/  @P2 LDG.E.U16 R25, desc[UR22][R10.64] ;  /* 0x000000160a192981 */ /* 0x000362000c1e1500 */
[C---:B------:R-:W-:Y:S02]  /*6f80*/  ISETP.GT.AND P4, PT, R111.reuse, 0x11, PT ;  /* 0x000000116f00780c */ /* 0x040fe40003f84270 */
[----:B------:R-:W-:Y:S02]  /*6f90*/  ISETP.GT.AND P2, PT, R111, 0x13, PT ;  /* 0x000000136f00780c */ /* 0x000fe40003f44270 */
[CC--:B------:R-:W-:Y:S02]  /*6fa0*/  LEA R14, P5, R207.reuse, R114.reuse, 0x1 ;  /* 0x00000072cf0e7211 */ /* 0x0c0fe400078a08ff */
[----:B0-----:R-:W-:Y:S02]  /*6fb0*/  SHF.R.S32.HI R6, RZ, 0x1f, R205 ;  /* 0x0000001fff067819 */ /* 0x001fe400000114cd */
[----:B------:R-:W-:Y:S01]  /*6fc0*/  SHF.L.U64.HI R16, R207, 0x1, R16 ;  /* 0x00000001cf107819 */ /* 0x000fe20000010210 */
[----:B------:R-:W-:Y:S01]  /*6fd0*/  IMAD.X R13, R115, 0x1, R4, P6 ;  /* 0x00000001730d7824 */ /* 0x000fe200030e0604 */
[----:B------:R-:W-:-:S02]  /*6fe0*/  LEA R8, P6, R205, R114, 0x1 ;  /* 0x00000072cd087211 */ /* 0x000fc400078c08ff */
[----:B------:R-:W-:Y:S01]  /*6ff0*/  SHF.L.U64.HI R6, R205, 0x1, R6 ;  /* 0x00000001cd067819 */ /* 0x000fe20000010206 */
[C---:B------:R-:W-:Y:S01]  /*7000*/  IMAD.X R15, R115.reuse, 0x1, R16, P5 ;  /* 0x00000001730f7824 */ /* 0x040fe200028e0610 */
[----:B------:R-:W-:Y:S02]  /*7010*/  PRMT R20, RZ, 0x7610, R20 ;  /* 0x00007610ff147816 */ /* 0x000fe40000000014 */
[----:B------:R-:W-:Y:S02]  /*7020*/  PRMT R24, RZ, 0x7610, R24 ;  /* 0x00007610ff187816 */ /* 0x000fe40000000018 */
[----:B------:R-:W-:Y:S01]  /*7030*/  SHF.R.S32.HI R4, RZ, 0x1f, R203 ;  /* 0x0000001fff047819 */ /* 0x000fe200000114cb */
[----:B------:R-:W-:Y:S01]  /*7040*/  IMAD.X R9, R115, 0x1, R6, P6 ;  /* 0x0000000173097824 */ /* 0x000fe200030e0606 */
[----:B------:R-:W-:Y:S01]  /*7050*/  PRMT R23, RZ, 0x7610, R23 ;  /* 0x00007610ff177816 */ /* 0x000fe20000000017 */
[----:B------:R0:W5:Y:S01]  /*7060*/  @P3 LDG.E.U16 R20, desc[UR22][R14.64] ;  /* 0x000000160e143981 */ /* 0x000162000c1e1500 */
[----:B-1----:R-:W-:-:S02]  /*7070*/  LEA R10, P6, R203, R114, 0x1 ;  /* 0x00000072cb0a7211 */ /* 0x002fc400078c08ff */
[----:B------:R-:W-:Y:S01]  /*7080*/  SHF.L.U64.HI R4, R203, 0x1, R4 ;  /* 0x00000001cb047819 */ /* 0x000fe20000010204 */
[----:B------:R1:W5:Y:S01]  /*7090*/  @P4 LDG.E.U16 R24, desc[UR22][R12.64] ;  /* 0x000000160c184981 */ /* 0x000362000c1e1500 */
[----:B------:R-:W-:Y:S02]  /*70a0*/  ISETP.GT.AND P4, PT, R111, 0x14, PT ;  /* 0x000000146f00780c */ /* 0x000fe40003f84270 */
[----:B------:R-:W-:Y:S01]  /*70b0*/  SHF.R.S32.HI R16, RZ, 0x1f, R201 ;  /* 0x0000001fff107819 */ /* 0x000fe200000114c9 */
[----:B------:R3:W5:Y:S01]  /*70c0*/  @P2 LDG.E.U16 R23, desc[UR22][R8.64] ;  /* 0x0000001608172981 */ /* 0x000762000c1e1500 */
[----:B0-----:R-:W-:Y:S01]  /*70d0*/  SHF.R.S32.HI R14, RZ, 0x1f, R199 ;  /* 0x0000001fff0e7819 */ /* 0x001fe200000114c7 */
[----:B------:R-:W-:Y:S01]  /*70e0*/  IMAD.X R11, R115, 0x1, R4, P6 ;  /* 0x00000001730b7824 */ /* 0x000fe200030e0604 */
[C---:B------:R-:W-:Y:S02]  /*70f0*/  ISETP.GT.AND P3, PT, R111.reuse, 0x15, PT ;  /* 0x000000156f00780c */ /* 0x040fe40003f64270 */
[----:B------:R-:W-:-:S02]  /*7100*/  ISETP.GT.AND P2, PT, R111, 0x16, PT ;  /* 0x000000166f00780c */ /* 0x000fc40003f44270 */
[CC--:B-1----:R-:W-:Y:S02]  /*7110*/  LEA R12, P6, R199.reuse, R114.reuse, 0x1 ;  /* 0x00000072c70c7211 */ /* 0x0c2fe400078c08ff */
[----:B------:R-:W-:Y:S02]  /*7120*/  SHF.L.U64.HI R14, R199, 0x1, R14 ;  /* 0x00000001c70e7819 */ /* 0x000fe4000001020e */
[C---:B------:R-:W-:Y:S02]  /*7130*/  LEA R6, P5, R201.reuse, R114, 0x1 ;  /* 0x00000072c9067211 */ /* 0x040fe400078a08ff */
[----:B------:R-:W-:Y:S01]  /*7140*/  SHF.L.U64.HI R16, R201, 0x1, R16 ;  /* 0x00000001c9107819 */ /* 0x000fe20000010210 */
[C---:B------:R-:W-:Y:S01]  /*7150*/  IMAD.X R13, R115.reuse, 0x1, R14, P6 ;  /* 0x00000001730d7824 */ /* 0x040fe200030e060e */
[----:B------:R-:W-:Y:S02]  /*7160*/  PRMT R18, RZ, 0x7610, R18 ;  /* 0x00007610ff127816 */ /* 0x000fe40000000012 */
[----:B------:R-:W-:Y:S01]  /*7170*/  PRMT R21, RZ, 0x7610, R21 ;  /* 0x00007610ff157816 */ /* 0x000fe20000000015 */
[----:B------:R-:W-:Y:S01]  /*7180*/  IMAD.X R7, R115, 0x1, R16, P5 ;  /* 0x0000000173077824 */ /* 0x000fe200028e0610 */
[----:B------:R-:W-:-:S02]  /*7190*/  PRMT R4, RZ, 0x7610, R4 ;  /* 0x00007610ff047816 */ /* 0x000fc40000000004 */
[----:B------:R-:W-:Y:S01]  /*71a0*/  SHF.R.S32.HI R14, RZ, 0x1f, R197 ;  /* 0x0000001fff0e7819 */ /* 0x000fe200000114c5 */
[----:B------:R0:W5:Y:S01]  /*71b0*/  @P4 LDG.E.U16 R18, desc[UR22][R10.64] ;  /* 0x000000160a124981 */ /* 0x000162000c1e1500 */
[C---:B---3--:R-:W-:Y:S02]  /*71c0*/  LEA R8, P6, R197.reuse, R114, 0x1 ;  /* 0x00000072c5087211 */ /* 0x048fe400078c08ff */
[----:B------:R-:W-:Y:S01]  /*71d0*/  SHF.L.U64.HI R14, R197, 0x1, R14 ;  /* 0x00000001c50e7819 */ /* 0x000fe2000001020e */
[----:B------:R1:W5:Y:S01]  /*71e0*/  @P3 LDG.E.U16 R21, desc[UR22][R6.64] ;  /* 0x0000001606153981 */ /* 0x000362000c1e1500 */
[C---:B------:R-:W-:Y:S02]  /*71f0*/  ISETP.GT.AND P4, PT, R111.reuse, 0x17, PT ;  /* 0x000000176f00780c */ /* 0x040fe40003f84270 */
[----:B------:R-:W-:Y:S01]  /*7200*/  SHF.R.S32.HI R16, RZ, 0x1f, R195 ;  /* 0x0000001fff107819 */ /* 0x000fe200000114c3 */
[----:B------:R3:W5:Y:S01]  /*7210*/  @P2 LDG.E.U16 R4, desc[UR22][R12.64] ;  /* 0x000000160c042981 */ /* 0x000762000c1e1500 */
[----:B------:R-:W-:-:S02]  /*7220*/  ISETP.GT.AND P3, PT, R111, 0x18, PT ;  /* 0x000000186f00780c */ /* 0x000fc40003f64270 */
[----:B------:R-:W-:Y:S02]  /*7230*/  SHF.R.S32.HI R22, RZ, 0x1f, R193 ;  /* 0x0000001fff167819 */ /* 0x000fe400000114c1 */
[----:B------:R-:W-:Y:S01]  /*7240*/  ISETP.GT.AND P2, PT, R111, 0x19, PT ;  /* 0x000000196f00780c */ /* 0x000fe20003f44270 */
[----:B------:R-:W-:Y:S01]  /*7250*/  IMAD.X R9, R115, 0x1, R14, P6 ;  /* 0x0000000173097824 */ /* 0x000fe200030e060e */
[CC--:B0-----:R-:W-:Y:S02]  /*7260*/  LEA R10, P5, R195.reuse, R114.reuse, 0x1 ;  /* 0x00000072c30a7211 */ /* 0x0c1fe400078a08ff */
[----:B-1----:R-:W-:Y:S02]  /*7270*/  SHF.L.U64.HI R6, R195, 0x1, R16 ;  /* 0x00000001c3067819 */ /* 0x002fe40000010210 */
[C---:B---3--:R-:W-:Y:S02]  /*7280*/  LEA R12, P6, R193.reuse, R114, 0x1 ;  /* 0x00000072c10c7211 */ /* 0x048fe400078c08ff */
[----:B------:R-:W-:-:S02]  /*7290*/  SHF.L.U64.HI R22, R193, 0x1, R22 ;  /* 0x00000001c1167819 */ /* 0x000fc40000010216 */
[----:B------:R-:W-:Y:S01]  /*72a0*/  PRMT R19, RZ, 0x7610, R19 ;  /* 0x00007610ff137816 */ /* 0x000fe20000000013 */
[C---:B------:R-:W-:Y:S01]  /*72b0*/  IMAD.X R11, R115.reuse, 0x1, R6, P5 ;  /* 0x00000001730b7824 */ /* 0x040fe200028e0606 */
[----:B------:R-:W-:Y:S01]  /*72c0*/  PRMT R16, RZ, 0x7610, R16 ;  /* 0x00007610ff107816 */ /* 0x000fe20000000010 */
[----:B------:R-:W-:Y:S01]  /*72d0*/  IMAD.X R13, R115, 0x1, R22, P6 ;  /* 0x00000001730d7824 */ /* 0x000fe200030e0616 */
[----:B------:R-:W-:Y:S02]  /*72e0*/  PRMT R17, RZ, 0x7610, R17 ;  /* 0x00007610ff117816 */ /* 0x000fe40000000011 */
[----:B------:R-:W-:Y:S01]  /*72f0*/  SHF.R.S32.HI R14, RZ, 0x1f, R191 ;  /* 0x0000001fff0e7819 */ /* 0x000fe200000114bf */
[----:B------:R0:W5:Y:S01]  /*7300*/  @P4 LDG.E.U16 R19, desc[UR22][R8.64] ;  /* 0x0000001608134981 */ /* 0x000162000c1e1500 */
[C---:B------:R-:W-:Y:S02]  /*7310*/  LEA R6, P6, R191.reuse, R114, 0x1 ;  /* 0x00000072bf067211 */ /* 0x040fe400078c08ff */
[----:B------:R-:W-:Y:S01]  /*7320*/  SHF.R.S32.HI R22, RZ, 0x1f, R189 ;  /* 0x0000001fff167819 */ /* 0x000fe200000114bd */
[----:B------:R1:W5:Y:S01]  /*7330*/  @P3 LDG.E.U16 R16, desc[UR22][R10.64] ;  /* 0x000000160a103981 */ /* 0x000362000c1e1500 */
[----:B------:R-:W-:-:S02]  /*7340*/  SHF.L.U64.HI R14, R191, 0x1, R14 ;  /* 0x00000001bf0e7819 */ /* 0x000fc4000001020e */
[C---:B------:R-:W-:Y:S01]  /*7350*/  ISETP.GT.AND P4, PT, R111.reuse, 0x1a, PT ;  /* 0x0000001a6f00780c */ /* 0x040fe20003f84270 */
[----:B------:R3:W5:Y:S01]  /*7360*/  @P2 LDG.E.U16 R17, desc[UR22][R12.64] ;  /* 0x000000160c112981 */ /* 0x000762000c1e1500 */
[C---:B------:R-:W-:Y:S02]  /*7370*/  ISETP.GT.AND P3, PT, R111.reuse, 0x1b, PT ;  /* 0x0000001b6f00780c */ /* 0x040fe40003f64270 */
[----:B------:R-:W-:Y:S02]  /*7380*/  SHF.R.S32.HI R26, RZ, 0x1f, R187 ;  /* 0x0000001fff1a7819 */ /* 0x000fe400000114bb */
[----:B------:R-:W-:Y:S01]  /*7390*/  ISETP.GT.AND P2, PT, R111, 0x1c, PT ;  /* 0x0000001c6f00780c */ /* 0x000fe20003f44270 */
[----:B------:R-:W-:Y:S01]  /*73a0*/  IMAD.X R7, R115, 0x1, R14, P6 ;  /* 0x0000000173077824 */ /* 0x000fe200030e060e */
[C---:B0-----:R-:W-:Y:S02]  /*73b0*/  LEA R8, P5, R189.reuse, R114, 0x1 ;  /* 0x00000072bd087211 */ /* 0x041fe400078a08ff */
[----:B------:R-:W-:-:S02]  /*73c0*/  SHF.L.U64.HI R22, R189, 0x1, R22 ;  /* 0x00000001bd167819 */ /* 0x000fc40000010216 */
[CC--:B-1----:R-:W-:Y:S02]  /*73d0*/  LEA R10, P6, R187.reuse, R114.reuse, 0x1 ;  /* 0x00000072bb0a7211 */ /* 0x0c2fe400078c08ff */
[----:B---3--:R-:W-:Y:S01]  /*73e0*/  SHF.L.U64.HI R12, R187, 0x1, R26 ;  /* 0x00000001bb0c7819 */ /* 0x008fe2000001021a */
[C---:B------:R-:W-:Y:S01]  /*73f0*/  IMAD.X R9, R115.reuse, 0x1, R22, P5 ;  /* 0x0000000173097824 */ /* 0x040fe200028e0616 */
[----:B------:R-:W-:Y:S02]  /*7400*/  PRMT R27, RZ, 0x7610, R27 ;  /* 0x00007610ff1b7816 */ /* 0x000fe4000000001b */
[----:B------:R-:W-:Y:S01]  /*7410*/  PRMT R26, RZ, 0x7610, R26 ;  /* 0x00007610ff1a7816 */ /* 0x000fe2000000001a */
[----:B------:R-:W-:Y:S01]  /*7420*/  IMAD.X R11, R115, 0x1, R12, P6 ;  /* 0x00000001730b7824 */ /* 0x000fe200030e060c */
[----:B------:R-:W-:Y:S02]  /*7430*/  PRMT R22, RZ, 0x7610, R22 ;  /* 0x00007610ff167816 */ /* 0x000fe40000000016 */
[----:B------:R-:W-:Y:S01]  /*7440*/  SHF.R.S32.HI R14, RZ, 0x1f, R185 ;  /* 0x0000001fff0e7819 */ /* 0x000fe200000114b9 */
[----:B------:R0:W5:Y:S01]  /*7450*/  @P4 LDG.E.U16 R27, desc[UR22][R6.64] ;  /* 0x00000016061b4981 */ /* 0x000162000c1e1500 */
[----:B------:R-:W-:-:S02]  /*7460*/  LEA R12, P6, R185, R114, 0x1 ;  /* 0x00000072b90c7211 */ /* 0x000fc400078c08ff */
[----:B------:R-:W-:Y:S01]  /*7470*/  SHF.L.U64.HI R14, R185, 0x1, R14 ;  /* 0x00000001b90e7819 */ /* 0x000fe2000001020e */
[----:B------:R1:W5:Y:S01]  /*7480*/  @P3 LDG.E.U16 R26, desc[UR22][R8.64] ;  /* 0x00000016081a3981 */ /* 0x000362000c1e1500 */
[C---:B------:R-:W-:Y:S02]  /*7490*/  ISETP.GT.AND P4, PT, R111.reuse, 0x1d, PT ;  /* 0x0000001d6f00780c */ /* 0x040fe40003f84270 */
[----:B------:R-:W-:Y:S01]  /*74a0*/  SHF.R.S32.HI R126, RZ, 0x1f, R183 ;  /* 0x0000001fff7e7819 */ /* 0x000fe200000114b7 */
[----:B------:R3:W5:Y:S01]  /*74b0*/  @P2 LDG.E.U16 R22, desc[UR22][R10.64] ;  /* 0x000000160a162981 */ /* 0x000762000c1e1500 */
[C---:B------:R-:W-:Y:S02]  /*74c0*/  ISETP.GT.AND P3, PT, R111.reuse, 0x1e, PT ;  /* 0x0000001e6f00780c */ /* 0x040fe40003f64270 */
[----:B------:R-:W-:Y:S02]  /*74d0*/  SHF.R.S32.HI R128, RZ, 0x1f, R181 ;  /* 0x0000001fff807819 */ /* 0x000fe400000114b5 */
[----:B------:R-:W-:Y:S01]  /*74e0*/  ISETP.GT.AND P2, PT, R111, 0x1f, PT ;  /* 0x0000001f6f00780c */ /* 0x000fe20003f44270 */
[----:B------:R-:W-:Y:S01]  /*74f0*/  IMAD.X R13, R115, 0x1, R14, P6 ;  /* 0x00000001730d7824 */ /* 0x000fe200030e060e */
[----:B0-----:R-:W-:-:S02]  /*7500*/  LEA R6, P5, R183, R114, 0x1 ;  /* 0x00000072b7067211 */ /* 0x001fc400078a08ff */
        /* <DEDUP_REMOVED lines=9> */
[----:B------:R0:W5:Y:S01]  /*75a0*/  @P4 LDG.E.U16 R223, desc[UR22][R12.64] ;  /* 0x000000160cdf4981 */ /* 0x000162000c1e1500 */
[C---:B------:R-:W-:Y:S02]  /*75b0*/  LEA R10, P6, R179.reuse, R114, 0x1 ;  /* 0x00000072b30a7211 */ /* 0x040fe400078c08ff */
[----:B------:R-:W-:Y:S01]  /*75c0*/  SHF.R.S32.HI R128, RZ, 0x1f, R177 ;  /* 0x0000001fff807819 */ /* 0x000fe200000114b1 */
[----:B------:R1:W5:Y:S01]  /*75d0*/  @P3 LDG.E.U16 R126, desc[UR22][R6.64] ;  /* 0x00000016067e3981 */ /* 0x000362000c1e1500 */
[----:B------:R-:W-:Y:S02]  /*75e0*/  SHF.L.U64.HI R14, R179, 0x1, R14 ;  /* 0x00000001b30e7819 */ /* 0x000fe4000001020e */
[C---:B------:R-:W-:Y:S01]  /*75f0*/  ISETP.GT.AND P4, PT, R111.reuse, 0x20, PT ;  /* 0x000000206f00780c */ /* 0x040fe20003f84270 */
[----:B------:R3:W5:Y:S01]  /*7600*/  @P2 LDG.E.U16 R221, desc[UR22][R8.64] ;  /* 0x0000001608dd2981 */ /* 0x000762000c1e1500 */
[----:B------:R-:W-:-:S02]  /*7610*/  ISETP.GT.AND P3, PT, R111, 0x21, PT ;  /* 0x000000216f00780c */ /* 0x000fc40003f64270 */
[----:B------:R-:W-:Y:S02]  /*7620*/  SHF.R.S32.HI R130, RZ, 0x1f, R175 ;  /* 0x0000001fff827819 */ /* 0x000fe400000114af */
[----:B------:R-:W-:Y:S01]  /*7630*/  ISETP.GT.AND P2, PT, R111, 0x22, PT ;  /* 0x000000226f00780c */ /* 0x000fe20003f44270 */
[----:B------:R-:W-:Y:S01]  /*7640*/  IMAD.X R11, R115, 0x1, R14, P6 ;  /* 0x00000001730b7824 */ /* 0x000fe200030e060e */
[CC--:B0-----:R-:W-:Y:S02]  /*7650*/  LEA R12, P5, R177.reuse, R114.reuse, 0x1 ;  /* 0x00000072b10c7211 */ /* 0x0c1fe400078a08ff */
[----:B------:R-:W-:Y:S02]  /*7660*/  SHF.L.U64.HI R128, R177, 0x1, R128 ;  /* 0x00000001b1807819 */ /* 0x000fe40000010280 */
[C---:B-1----:R-:W-:Y:S02]  /*7670*/  LEA R6, P6, R175.reuse, R114, 0x1 ;  /* 0x00000072af067211 */ /* 0x042fe400078c08ff */
[----:B---3--:R-:W-:Y:S01]  /*7680*/  SHF.L.U64.HI R8, R175, 0x1, R130 ;  /* 0x00000001af087819 */ /* 0x008fe20000010282 */
[----:B------:R-:W-:Y:S01]  /*7690*/  IMAD.X R13, R115, 0x1, R128, P5 ;  /* 0x00000001730d7824 */ /* 0x000fe200028e0680 */
[----:B------:R-:W-:-:S02]  /*76a0*/  PRMT R225, RZ, 0x7610, R225 ;  /* 0x00007610ffe17816 */ /* 0x000fc400000000e1 */
[----:B------:R-:W-:Y:S01]  /*76b0*/  PRMT R130, RZ, 0x7610, R130 ;  /* 0x00007610ff827816 */ /* 0x000fe20000000082 */
[----:B------:R-:W-:Y:S01]  /*76c0*/  IMAD.X R7, R115, 0x1, R8, P6 ;  /* 0x0000000173077824 */ /* 0x000fe200030e0608 */
[----:B------:R-:W-:Y:S02]  /*76d0*/  PRMT R128, RZ, 0x7610, R128 ;  /* 0x00007610ff807816 */ /* 0x000fe40000000080 */
[----:B------:R-:W-:Y:S01]  /*76e0*/  SHF.R.S32.HI R14, RZ, 0x1f, R173 ;  /* 0x0000001fff0e7819 */ /* 0x000fe200000114ad */
[----:B------:R-:W5:Y:S01]  /*76f0*/  @P4 LDG.E.U16 R225, desc[UR22][R10.64] ;  /* 0x000000160ae14981 */ /* 0x000f62000c1e1500 */
[C---:B------:R-:W-:Y:S02]  /*7700*/  LEA R8, P6, R173.reuse, R114, 0x1 ;  /* 0x00000072ad087211 */ /* 0x040fe400078c08ff */
[----:B------:R-:W-:Y:S01]  /*7710*/  SHF.R.S32.HI R132, RZ, 0x1f, R171 ;  /* 0x0000001fff847819 */ /* 0x000fe200000114ab */
[----:B------:R0:W5:Y:S01]  /*7720*/  @P3 LDG.E.U16 R130, desc[UR22][R12.64] ;  /* 0x000000160c823981 */ /* 0x000162000c1e1500 */
[----:B------:R-:W-:-:S02]  /*7730*/  SHF.L.U64.HI R14, R173, 0x1, R14 ;  /* 0x00000001ad0e7819 */ /* 0x000fc4000001020e */
[C---:B------:R-:W-:Y:S01]  /*7740*/  ISETP.GT.AND P4, PT, R111.reuse, 0x23, PT ;  /* 0x000000236f00780c */ /* 0x040fe20003f84270 */
[----:B------:R1:W5:Y:S01]  /*7750*/  @P2 LDG.E.U16 R128, desc[UR22][R6.64] ;  /* 0x0000001606802981 */ /* 0x000362000c1e1500 */
[C---:B------:R-:W-:Y:S02]  /*7760*/  ISETP.GT.AND P3, PT, R111.reuse, 0x24, PT ;  /* 0x000000246f00780c */ /* 0x040fe40003f64270 */
[----:B------:R-:W-:Y:S02]  /*7770*/  ISETP.GT.AND P2, PT, R111, 0x25, PT ;  /* 0x000000256f00780c */ /* 0x000fe40003f44270 */
[----:B0-----:R-:W-:Y:S01]  /*7780*/  SHF.R.S32.HI R12, RZ, 0x1f, R169 ;  /* 0x0000001fff0c7819 */ /* 0x001fe200000114a9 */
[----:B------:R-:W-:Y:S01]  /*7790*/  IMAD.X R9, R115, 0x1, R14, P6 ;  /* 0x0000000173097824 */ /* 0x000fe200030e060e */
[C---:B------:R-:W-:Y:S02]  /*77a0*/  LEA R10, P5, R171.reuse, R114, 0x1 ;  /* 0x00000072ab0a7211 */ /* 0x040fe400078a08ff */
[----:B------:R-:W-:-:S02]  /*77b0*/  SHF.L.U64.HI R132, R171, 0x1, R132 ;  /* 0x00000001ab847819 */ /* 0x000fc40000010284 */
[CC--:B-1----:R-:W-:Y:S02]  /*77c0*/  LEA R6, P6, R169.reuse, R114.reuse, 0x1 ;  /* 0x00000072a9067211 */ /* 0x0c2fe400078c08ff */
[----:B------:R-:W-:Y:S01]  /*77d0*/  SHF.L.U64.HI R12, R169, 0x1, R12 ;  /* 0x00000001a90c7819 */ /* 0x000fe2000001020c */
[C---:B------:R-:W-:Y:S01]  /*77e0*/  IMAD.X R11, R115.reuse, 0x1, R132, P5 ;  /* 0x00000001730b7824 */ /* 0x040fe200028e0684 */
[----:B------:R-:W-:Y:S02]  /*77f0*/  PRMT R229, RZ, 0x7610, R229 ;  /* 0x00007610ffe57816 */ /* 0x000fe400000000e5 */
[----:B------:R-:W-:Y:S01]  /*7800*/  PRMT R227, RZ, 0x7610, R227 ;  /* 0x00007610ffe37816 */ /* 0x000fe200000000e3 */
[----:B------:R-:W-:Y:S01]  /*7810*/  IMAD.X R7, R115, 0x1, R12, P6 ;  /* 0x0000000173077824 */ /* 0x000fe200030e060c */
[----:B------:R-:W-:Y:S02]  /*7820*/  PRMT R132, RZ, 0x7610, R132 ;  /* 0x00007610ff847816 */ /* 0x000fe40000000084 */
[----:B------:R-:W-:Y:S01]  /*7830*/  SHF.R.S32.HI R14, RZ, 0x1f, R167 ;  /* 0x0000001fff0e7819 */ /* 0x000fe200000114a7 */
[----:B------:R-:W5:Y:S01]  /*7840*/  @P4 LDG.E.U16 R229, desc[UR22][R8.64] ;  /* 0x0000001608e54981 */ /* 0x000f62000c1e1500 */
[----:B------:R-:W-:-:S02]  /*7850*/  LEA R12, P6, R167, R114, 0x1 ;  /* 0x00000072a70c7211 */ /* 0x000fc400078c08ff */
[----:B------:R-:W-:Y:S01]  /*7860*/  SHF.R.S32.HI R134, RZ, 0x1f, R165 ;  /* 0x0000001fff867819 */ /* 0x000fe200000114a5 */
[----:B------:R0:W5:Y:S01]  /*7870*/  @P3 LDG.E.U16 R227, desc[UR22][R10.64] ;  /* 0x000000160ae33981 */ /* 0x000162000c1e1500 */
[----:B------:R-:W-:Y:S02]  /*7880*/  SHF.L.U64.HI R14, R167, 0x1, R14 ;  /* 0x00000001a70e7819 */ /* 0x000fe4000001020e */
[C---:B------:R-:W-:Y:S01]  /*7890*/  ISETP.GT.AND P4, PT, R111.reuse, 0x26, PT ;  /* 0x000000266f00780c */ /* 0x040fe20003f84270 */
[----:B------:R1:W5:Y:S01]  /*78a0*/  @P2 LDG.E.U16 R132, desc[UR22][R6.64] ;  /* 0x0000001606842981 */ /* 0x000362000c1e1500 */
[C---:B------:R-:W-:Y:S02]  /*78b0*/  ISETP.GT.AND P3, PT, R111.reuse, 0x27, PT ;  /* 0x000000276f00780c */ /* 0x040fe40003f64270 */
[----:B------:R-:W-:Y:S02]  /*78c0*/  ISETP.GT.AND P2, PT, R111, 0x28, PT ;  /* 0x000000286f00780c */ /* 0x000fe40003f44270 */
[----:B0-----:R-:W-:Y:S01]  /*78d0*/  SHF.R.S32.HI R10, RZ, 0x1f, R163 ;  /* 0x0000001fff0a7819 */ /* 0x001fe200000114a3 */
[----:B------:R-:W-:Y:S01]  /*78e0*/  IMAD.X R13, R115, 0x1, R14, P6 ;  /* 0x00000001730d7824 */ /* 0x000fe200030e060e */
[----:B------:R-:W-:-:S02]  /*78f0*/  LEA R8, P5, R165, R114, 0x1 ;  /* 0x00000072a5087211 */ /* 0x000fc400078a08ff */
[----:B------:R-:W-:Y:S02]  /*7900*/  SHF.L.U64.HI R134, R165, 0x1, R134 ;  /* 0x00000001a5867819 */ /* 0x000fe40000010286 */
[C---:B-1----:R-:W-:Y:S02]  /*7910*/  LEA R6, P6, R163.reuse, R114, 0x1 ;  /* 0x00000072a3067211 */ /* 0x042fe400078c08ff */
        /* <DEDUP_REMOVED lines=8> */
[CC--:B------:R-:W-:Y:S02]  /*79a0*/  LEA R10, P6, R161.reuse, R114.reuse, 0x1 ;  /* 0x00000072a10a7211 */ /* 0x0c0fe400078c08ff */
[----:B------:R-:W-:Y:S01]  /*79b0*/  SHF.R.S32.HI R138, RZ, 0x1f, R159 ;  /* 0x0000001fff8a7819 */ /* 0x000fe2000001149f */
[----:B------:R1:W5:Y:S01]  /*79c0*/  @P3 LDG.E.U16 R136, desc[UR22][R8.64] ;  /* 0x0000001608883981 */ /* 0x000362000c1e1500 */
[----:B------:R-:W-:Y:S02]  /*79d0*/  SHF.L.U64.HI R14, R161, 0x1, R14 ;  /* 0x00000001a10e7819 */ /* 0x000fe4000001020e */
[C---:B------:R-:W-:Y:S01]  /*79e0*/  ISETP.GT.AND P4, PT, R111.reuse, 0x29, PT ;  /* 0x000000296f00780c */ /* 0x040fe20003f84270 */
[----:B------:R3:W5:Y:S01]  /*79f0*/  @P2 LDG.E.U16 R134, desc[UR22][R6.64] ;  /* 0x0000001606862981 */ /* 0x000762000c1e1500 */
[----:B------:R-:W-:Y:S01]  /*7a00*/  ISETP.GT.AND P2, PT, R111, 0x2b, PT ;  /* 0x0000002b6f00780c */ /* 0x000fe20003f44270 */
[----:B------:R-:W-:Y:S01]  /*7a10*/  IMAD.X R11, R115, 0x1, R14, P6 ;  /* 0x00000001730b7824 */ /* 0x000fe200030e060e */
[----:B0-----:R-:W-:-:S02]  /*7a20*/  LEA R12, P5, R159, R114, 0x1 ;  /* 0x000000729f0c7211 */ /* 0x001fc400078a08ff */
[----:B-1----:R-:W-:Y:S02]  /*7a30*/  SHF.R.S32.HI R8, RZ, 0x1f, R157 ;  /* 0x0000001fff087819 */ /* 0x002fe4000001149d */
[----:B------:R-:W-:Y:S02]  /*7a40*/  SHF.L.U64.HI R138, R159, 0x1, R138 ;  /* 0x000000019f8a7819 */ /* 0x000fe4000001028a */
[----:B------:R-:W-:Y:S02]  /*7a50*/  ISETP.GT.AND P3, PT, R111, 0x2a, PT ;  /* 0x0000002a6f00780c */ /* 0x000fe40003f64270 */
[C---:B---3--:R-:W-:Y:S02]  /*7a60*/  LEA R6, P6, R157.reuse, R114, 0x1 ;  /* 0x000000729d067211 */ /* 0x048fe400078c08ff */
[----:B------:R-:W-:Y:S01]  /*7a70*/  SHF.L.U64.HI R8, R157, 0x1, R8 ;  /* 0x000000019d087819 */ /* 0x000fe20000010208 */
[----:B------:R-:W-:Y:S01]  /*7a80*/  IMAD.X R13, R115, 0x1, R138, P5 ;  /* 0x00000001730d7824 */ /* 0x000fe200028e068a */
[----:B------:R-:W-:-:S02]  /*7a90*/  PRMT R235, RZ, 0x7610, R235 ;  /* 0x00007610ffeb7816 */ /* 0x000fc400000000eb */
[----:B------:R-:W-:Y:S01]  /*7aa0*/  PRMT R138, RZ, 0x7610, R138 ;  /* 0x00007610ff8a7816 */ /* 0x000fe2000000008a */
[----:B------:R-:W-:Y:S01]  /*7ab0*/  IMAD.X R7, R115, 0x1, R8, P6 ;  /* 0x0000000173077824 */ /* 0x000fe200030e0608 */
[----:B------:R-:W-:Y:S02]  /*7ac0*/  SHF.R.S32.HI R14, RZ, 0x1f, R155 ;  /* 0x0000001fff0e7819 */ /* 0x000fe4000001149b */
[----:B------:R-:W-:Y:S01]  /*7ad0*/  SHF.R.S32.HI R140, RZ, 0x1f, R153 ;  /* 0x0000001fff8c7819 */ /* 0x000fe20000011499 */
[----:B------:R0:W5:Y:S01]  /*7ae0*/  @P4 LDG.E.U16 R235, desc[UR22][R10.64] ;  /* 0x000000160aeb4981 */ /* 0x000162000c1e1500 */
[----:B------:R-:W-:Y:S02]  /*7af0*/  PRMT R233, RZ, 0x7610, R233 ;  /* 0x00007610ffe97816 */ /* 0x000fe400000000e9 */
[C---:B------:R-:W-:Y:S01]  /*7b00*/  LEA R8, P6, R155.reuse, R114, 0x1 ;  /* 0x000000729b087211 */ /* 0x040fe200078c08ff */
[----:B------:R1:W5:Y:S01]  /*7b10*/  @P2 LDG.E.U16 R138, desc[UR22][R6.64] ;  /* 0x00000016068a2981 */ /* 0x000362000c1e1500 */
[----:B------:R-:W-:-:S02]  /*7b20*/  SHF.L.U64.HI R14, R155, 0x1, R14 ;  /* 0x000000019b0e7819 */ /* 0x000fc4000001020e */
[----:B------:R-:W-:Y:S01]  /*7b30*/  SHF.L.U64.HI R140, R153, 0x1, R140 ;  /* 0x00000001998c7819 */ /* 0x000fe2000001028c */
[----:B------:R3:W5:Y:S01]  /*7b40*/  @P3 LDG.E.U16 R233, desc[UR22][R12.64] ;  /* 0x000000160ce93981 */ /* 0x000762000c1e1500 */
[----:B------:R-:W-:Y:S02]  /*7b50*/  ISETP.GT.AND P4, PT, R111, 0x2c, PT ;  /* 0x0000002c6f00780c */ /* 0x000fe40003f84270 */
[-C--:B0-----:R-:W-:Y:S02]  /*7b60*/  LEA R10, P5, R153, R114.reuse, 0x1 ;  /* 0x00000072990a7211 */ /* 0x081fe400078a08ff */
[----:B------:R-:W-:Y:S02]  /*7b70*/  SHF.R.S32.HI R142, RZ, 0x1f, R151 ;  /* 0x0000001fff8e7819 */ /* 0x000fe40000011497 */
[----:B------:R-:W-:Y:S01]  /*7b80*/  ISETP.GT.AND P2, PT, R111, 0x2e, PT ;  /* 0x0000002e6f00780c */ /* 0x000fe20003f44270 */
[----:B------:R-:W-:Y:S01]  /*7b90*/  IMAD.X R9, R115, 0x1, R14, P6 ;  /* 0x0000000173097824 */ /* 0x000fe200030e060e */
[----:B-1----:R-:W-:Y:S01]  /*7ba0*/  SHF.L.U64.HI R6, R151, 0x1, R142 ;  /* 0x0000000197067819 */ /* 0x002fe2000001028e */
[----:B------:R-:W-:Y:S01]  /*7bb0*/  IMAD.X R11, R115, 0x1, R140, P5 ;  /* 0x00000001730b7824 */ /* 0x000fe200028e068c */
[----:B---3--:R-:W-:-:S02]  /*7bc0*/  LEA R12, P6, R151, R114, 0x1 ;  /* 0x00000072970c7211 */ /* 0x008fc400078c08ff */
[C---:B------:R-:W-:Y:S02]  /*7bd0*/  ISETP.GT.AND P3, PT, R111.reuse, 0x2d, PT ;  /* 0x0000002d6f00780c */ /* 0x040fe40003f64270 */
[----:B------:R-:W-:Y:S02]  /*7be0*/  ISETP.GT.AND P5, PT, R111, RZ, PT ;  /* 0x000000ff6f00720c */ /* 0x000fe40003fa4270 */
[----:B------:R-:W-:Y:S01]  /*7bf0*/  PRMT R237, RZ, 0x7610, R237 ;  /* 0x00007610ffed7816 */ /* 0x000fe200000000ed */
[----:B------:R-:W-:Y:S01]  /*7c00*/  IMAD.X R13, R115, 0x1, R6, P6 ;  /* 0x00000001730d7824 */ /* 0x000fe200030e0606 */
[----:B------:R-:W-:Y:S02]  /*7c10*/  PRMT R142, RZ, 0x7610, R142 ;  /* 0x00007610ff8e7816 */ /* 0x000fe4000000008e */
[----:B------:R-:W-:Y:S02]  /*7c20*/  SHF.R.S32.HI R14, RZ, 0x1f, R149 ;  /* 0x0000001fff0e7819 */ /* 0x000fe40000011495 */
[----:B------:R-:W-:Y:S01]  /*7c30*/  PRMT R144, RZ, 0x7610, R144 ;  /* 0x00007610ff907816 */ /* 0x000fe20000000090 */
[----:B------:R-:W5:Y:S01]  /*7c40*/  @P4 LDG.E.U16 R237, desc[UR22][R8.64] ;  /* 0x0000001608ed4981 */ /* 0x000f62000c1e1500 */
[----:B------:R-:W-:-:S02]  /*7c50*/  PRMT R140, RZ, 0x7610, R140 ;  /* 0x00007610ff8c7816 */ /* 0x000fc4000000008c */
[----:B------:R-:W-:Y:S01]  /*7c60*/  ISETP.GT.AND P4, PT, R111, 0x2f, PT ;  /* 0x0000002f6f00780c */ /* 0x000fe20003f84270 */
[----:B------:R0:W5:Y:S01]  /*7c70*/  @P2 LDG.E.U16 R142, desc[UR22][R12.64] ;  /* 0x000000160c8e2981 */ /* 0x000162000c1e1500 */
[C---:B------:R-:W-:Y:S02]  /*7c80*/  LEA R6, P6, R149.reuse, R114, 0x1 ;  /* 0x0000007295067211 */ /* 0x040fe400078c08ff */
[----:B------:R-:W-:Y:S01]  /*7c90*/  SHF.L.U64.HI R14, R149, 0x1, R14 ;  /* 0x00000001950e7819 */ /* 0x000fe2000001020e */
[----:B------:R1:W5:Y:S01]  /*7ca0*/  @P3 LDG.E.U16 R144, desc[UR22][R10.64] ;  /* 0x000000160a903981 */ /* 0x000362000c1e1500 */
[----:B------:R-:W-:-:S03]  /*7cb0*/  SHF.R.S32.HI R146, RZ, 0x1f, R147 ;  /* 0x0000001fff927819 */ /* 0x000fc60000011493 */
[----:B------:R-:W5:Y:S01]  /*7cc0*/  @P5 LDG.E.U16 R140, desc[UR22][R114.64] ;  /* 0x00000016728c5981 */ /* 0x000f62000c1e1500 */
[----:B0-----:R-:W-:Y:S01]  /*7cd0*/  SHF.R.S32.HI R12, RZ, 0x1f, R145 ;  /* 0x0000001fff0c7819 */ /* 0x001fe20000011491 */
[----:B------:R-:W-:Y:S01]  /*7ce0*/  IMAD.X R7, R115, 0x1, R14, P6 ;  /* 0x0000000173077824 */ /* 0x000fe200030e060e */
[----:B------:R-:W-:Y:S02]  /*7cf0*/  ISETP.GT.AND P3, PT, R111, 0x30, PT ;  /* 0x000000306f00780c */ /* 0x000fe40003f64270 */
[CC--:B-1----:R-:W-:Y:S02]  /*7d00*/  LEA R10, P5, R145.reuse, R114.reuse, 0x1 ;  /* 0x00000072910a7211 */ /* 0x0c2fe400078a08ff */
[----:B------:R-:W-:Y:S02]  /*7d10*/  SHF.L.U64.HI R12, R145, 0x1, R12 ;  /* 0x00000001910c7819 */ /* 0x000fe4000001020c */
[----:B------:R-:W-:Y:S02]  /*7d20*/  PRMT R241, RZ, 0x7610, R241 ;  /* 0x00007610fff17816 */ /* 0x000fe400000000f1 */
[----:B------:R-:W-:Y:S01]  /*7d30*/  SHF.R.S32.HI R14, RZ, 0x1f, R143 ;  /* 0x0000001fff0e7819 */ /* 0x000fe2000001148f */
[----:B------:R-:W-:Y:S01]  /*7d40*/  IMAD.X R11, R115, 0x1, R12, P5 ;  /* 0x00000001730b7824 */ /* 0x000fe200028e060c */
[----:B------:R-:W-:-:S02]  /*7d50*/  LEA R8, P6, R147, R114, 0x1 ;  /* 0x0000007293087211 */ /* 0x000fc400078c08ff */
[----:B------:R-:W-:Y:S01]  /*7d60*/  SHF.L.U64.HI R146, R147, 0x1, R146 ;  /* 0x0000000193927819 */ /* 0x000fe20000010292 */
[----:B------:R0:W5:Y:S01]  /*7d70*/  @P4 LDG.E.U16 R241, desc[UR22][R6.64] ;  /* 0x0000001606f14981 */ /* 0x000162000c1e1500 */
[----:B------:R-:W-:Y:S02]  /*7d80*/  SHF.R.S32.HI R150, RZ, 0x1f, R141 ;  /* 0x0000001fff967819 */ /* 0x000fe4000001148d */
[C---:B------:R-:W-:Y:S02]  /*7d90*/  LEA R12, P5, R143.reuse, R114, 0x1 ;  /* 0x000000728f0c7211 */ /* 0x040fe400078a08ff */
[----:B------:R-:W-:Y:S01]  /*7da0*/  SHF.L.U64.HI R148, R143, 0x1, R14 ;  /* 0x000000018f947819 */ /* 0x000fe2000001020e */
[----:B------:R-:W-:Y:S01]  /*7db0*/  IMAD.X R9, R115, 0x1, R146, P6 ;  /* 0x0000000173097824 */ /* 0x000fe200030e0692 */
[----:B------:R-:W-:Y:S02]  /*7dc0*/  ISETP.GT.AND P2, PT, R111, 0x31, PT ;  /* 0x000000316f00780c */ /* 0x000fe40003f44270 */
[----:B------:R-:W-:-:S02]  /*7dd0*/  PRMT R239, RZ, 0x7610, R239 ;  /* 0x00007610ffef7816 */ /* 0x000fc400000000ef */
[CC--:B------:R-:W-:Y:S02]  /*7de0*/  LEA R14, P4, R141.reuse, R114.reuse, 0x1 ;  /* 0x000000728d0e7211 */ /* 0x0c0fe400078808ff */
[----:B------:R-:W-:Y:S01]  /*7df0*/  SHF.L.U64.HI R150, R141, 0x1, R150 ;  /* 0x000000018d967819 */ /* 0x000fe20000010296 */
[----:B------:R-:W-:Y:S01]  /*7e00*/  IMAD.X R13, R115, 0x1, R148, P5 ;  /* 0x00000001730d7824 */ /* 0x000fe200028e0694 */
[----:B0-----:R-:W-:Y:S01]  /*7e10*/  SHF.R.S32.HI R6, RZ, 0x1f, R139 ;  /* 0x0000001fff067819 */ /* 0x001fe2000001148b */
[----:B------:R0:W5:Y:S01]  /*7e20*/  @P3 LDG.E.U16 R239, desc[UR22][R8.64] ;  /* 0x0000001608ef3981 */ /* 0x000162000c1e1500 */
[----:B------:R-:W-:Y:S01]  /*7e30*/  ISETP.GT.AND P5, PT, R111, 0x34, PT ;  /* 0x000000346f00780c */ /* 0x000fe20003fa4270 */
[----:B------:R-:W-:Y:S01]  /*7e40*/  IMAD.X R15, R115, 0x1, R150, P4 ;  /* 0x00000001730f7824 */ /* 0x000fe200020e0696 */
[----:B------:R-:W-:Y:S02]  /*7e50*/  PRMT R146, RZ, 0x7610, R146 ;  /* 0x00007610ff927816 */ /* 0x000fe40000000092 */
[----:B------:R-:W-:-:S02]  /*7e60*/  LEA RZ, P4, R139, R114, 0x1 ;  /* 0x000000728bff7211 */ /* 0x000fc400078808ff */
[C---:B0-----:R-:W-:Y:S01]  /*7e70*/  SHF.L.U64.HI R8, R139.reuse, 0x1, R6 ;  /* 0x000000018b087819 */ /* 0x041fe20000010206 */
[----:B------:R-:W-:Y:S01]  /*7e80*/  IMAD R6, R139, 0x2, R114 ;  /* 0x000000028b067824 */ /* 0x000fe200078e0272 */
[----:B------:R-:W-:Y:S01]  /*7e90*/  PRMT R148, RZ, 0x7610, R148 ;  /* 0x00007610ff947816 */ /* 0x000fe20000000094 */
[----:B------:R0:W5:Y:S02]  /*7ea0*/  @P2 LDG.E.U16 R146, desc[UR22][R10.64] ;  /* 0x000000160a922981 */ /* 0x000164000c1e1500 */
[----:B------:R-:W-:Y:S01]  /*7eb0*/  IMAD.X R7, R115, 0x1, R8, P4 ;  /* 0x0000000173077824 */ /* 0x000fe200020e0608 */
[C---:B------:R-:W-:Y:S02]  /*7ec0*/  ISETP.GT.AND P3, PT, R111.reuse, 0x32, PT ;  /* 0x000000326f00780c */ /* 0x040fe40003f64270 */
[----:B------:R-:W-:Y:S02]  /*7ed0*/  ISETP.GT.AND P2, PT, R111, 0x33, PT ;  /* 0x000000336f00780c */ /* 0x000fe40003f44270 */
[----:B------:R1:W5:Y:S01]  /*7ee0*/  @P5 LDG.E.U16 R148, desc[UR22][R6.64] ;  /* 0x0000001606945981 */ /* 0x000362000c1e1500 */
[----:B0-----:R-:W-:-:S02]  /*7ef0*/  SHF.R.S32.HI R10, RZ, 0x1f, R135 ;  /* 0x0000001fff0a7819 */ /* 0x001fc40000011487 */
[----:B------:R-:W-:Y:S02]  /*7f00*/  SHF.R.S32.HI R8, RZ, 0x1f, R137 ;  /* 0x0000001fff087819 */ /* 0x000fe40000011489 */
[CC--:B------:R-:W-:Y:S02]  /*7f10*/  LEA RZ, P5, R135.reuse, R114.reuse, 0x1 ;  /* 0x0000007287ff7211 */ /* 0x0c0fe400078a08ff */
[----:B------:R-:W-:Y:S02]  /*7f20*/  SHF.L.U64.HI R10, R135, 0x1, R10 ;  /* 0x00000001870a7819 */ /* 0x000fe4000001020a */
[----:B------:R-:W-:Y:S02]  /*7f30*/  PRMT R243, RZ, 0x7610, R243 ;  /* 0x00007610fff37816 */ /* 0x000fe400000000f3 */
[----:B------:R-:W-:Y:S01]  /*7f40*/  LEA RZ, P4, R137, R114, 0x1 ;  /* 0x0000007289ff7211 */ /* 0x000fe200078808ff */
[----:B-1----:R-:W-:Y:S01]  /*7f50*/  IMAD.X R7, R115, 0x1, R10, P5 ;  /* 0x0000000173077824 */ /* 0x002fe200028e060a */
[----:B------:R-:W-:-:S02]  /*7f60*/  SHF.L.U64.HI R8, R137, 0x1, R8 ;  /* 0x0000000189087819 */ /* 0x000fc40000010208 */
[----:B------:R-:W-:Y:S01]  /*7f70*/  PRMT R150, RZ, 0x7610, R150 ;  /* 0x00007610ff967816 */ /* 0x000fe20000000096 */
[----:B------:R0:W5:Y:S01]  /*7f80*/  @P3 LDG.E.U16 R243, desc[UR22][R12.64] ;  /* 0x000000160cf33981 */ /* 0x000162000c1e1500 */
[----:B------:R-:W-:Y:S02]  /*7f90*/  SHF.R.S32.HI R10, RZ, 0x1f, R133 ;  /* 0x0000001fff0a7819 */ /* 0x000fe40000011485 */
[----:B------:R-:W-:Y:S01]  /*7fa0*/  ISETP.GT.AND P5, PT, R111, 0x37, PT ;  /* 0x000000376f00780c */ /* 0x000fe20003fa4270 */
[----:B------:R-:W-:Y:S01]  /*7fb0*/  IMAD.X R9, R115, 0x1, R8, P4 ;  /* 0x0000000173097824 */ /* 0x000fe200020e0608 */
[----:B------:R-:W-:Y:S01]  /*7fc0*/  LEA RZ, P4, R133, R114, 0x1 ;  /* 0x0000007285ff7211 */ /* 0x000fe200078808ff */
[----:B------:R1:W5:Y:S01]  /*7fd0*/  @P2 LDG.E.U16 R150, desc[UR22][R14.64] ;  /* 0x000000160e962981 */ /* 0x000362000c1e1500 */
[----:B------:R-:W-:Y:S02]  /*7fe0*/  ISETP.GT.AND P2, PT, R111, 0x36, PT ;  /* 0x000000366f00780c */ /* 0x000fe40003f44270 */
[C---:B0-----:R-:W-:Y:S01]  /*7ff0*/  SHF.L.U64.HI R12, R133.reuse, 0x1, R10 ;  /* 0x00000001850c7819 */ /* 0x041fe2000001020a */
[----:B------:R-:W-:Y:S01]  /*8000*/  IMAD R10, R133, 0x2, R114 ;  /* 0x00000002850a7824 */ /* 0x000fe200078e0272 */
[----:B------:R-:W-:-:S02]  /*8010*/  PRMT R247, RZ, 0x7610, R247 ;  /* 0x00007610fff77816 */ /* 0x000fc400000000f7 */
[----:B------:R-:W-:Y:S01]  /*8020*/  ISETP.GT.AND P3, PT, R111, 0x35, PT ;  /* 0x000000356f00780c */ /* 0x000fe20003f64270 */
[----:B------:R-:W-:Y:S01]  /*8030*/  IMAD.X R11, R115, 0x1, R12, P4 ;  /* 0x00000001730b7824 */ /* 0x000fe200020e060c */
[----:B-1----:R-:W-:Y:S01]  /*8040*/  SHF.R.S32.HI R14, RZ, 0x1f, R129 ;  /* 0x0000001fff0e7819 */ /* 0x002fe20000011481 */
[----:B------:R-:W-:Y:S01]  /*8050*/  IMAD R6, R135, 0x2, R114 ;  /* 0x0000000287067824 */ /* 0x000fe200078e0272 */
[----:B------:R-:W-:Y:S02]  /*8060*/  PRMT R152, RZ, 0x7610, R152 ;  /* 0x00007610ff987816 */ /* 0x000fe40000000098 */
[----:B------:R0:W5:Y:S01]  /*8070*/  @P5 LDG.E.U16 R247, desc[UR22][R10.64] ;  /* 0x000000160af75981 */ /* 0x000162000c1e1500 */
[----:B------:R-:W-:Y:S02]  /*8080*/  SHF.R.S32.HI R12, RZ, 0x1f, R131 ;  /* 0x0000001fff0c7819 */ /* 0x000fe40000011483 */
[----:B------:R-:W-:Y:S01]  /*8090*/  LEA RZ, P5, R129, R114, 0x1 ;  /* 0x0000007281ff7211 */ /* 0x000fe200078a08ff */
[----:B------:R-:W-:Y:S01]  /*80a0*/  IMAD R8, R137, 0x2, R114 ;  /* 0x0000000289087824 */ /* 0x000fe200078e0272 */
[----:B------:R-:W-:Y:S01]  /*80b0*/  SHF.L.U64.HI R14, R129, 0x1, R14 ;  /* 0x00000001810e7819 */ /* 0x000fe2000001020e */
[----:B------:R1:W5:Y:S01]  /*80c0*/  @P2 LDG.E.U16 R152, desc[UR22][R6.64] ;  /* 0x0000001606982981 */ /* 0x000362000c1e1500 */
[----:B------:R-:W-:-:S02]  /*80d0*/  PRMT R245, RZ, 0x7610, R245 ;  /* 0x00007610fff57816 */ /* 0x000fc400000000f5 */
[CC--:B------:R-:W-:Y:S02]  /*80e0*/  LEA RZ, P4, R131.reuse, R114.reuse, 0x1 ;  /* 0x0000007283ff7211 */ /* 0x0c0fe400078808ff */
[----:B------:R-:W-:Y:S02]  /*80f0*/  SHF.L.U64.HI R12, R131, 0x1, R12 ;  /* 0x00000001830c7819 */ /* 0x000fe4000001020c */
[----:B0-----:R-:W-:Y:S01]  /*8100*/  SHF.R.S32.HI R10, RZ, 0x1f, R127 ;  /* 0x0000001fff0a7819 */ /* 0x001fe2000001147f */
[----:B------:R0:W5:Y:S01]  /*8110*/  @P3 LDG.E.U16 R245, desc[UR22][R8.64] ;  /* 0x0000001608f53981 */ /* 0x000162000c1e1500 */
[----:B-1----:R-:W-:Y:S01]  /*8120*/  IMAD.X R7, R115, 0x1, R14, P5 ;  /* 0x0000000173077824 */ /* 0x002fe200028e060e */
[C---:B------:R-:W-:Y:S02]  /*8130*/  ISETP.GT.AND P5, PT, R111.reuse, 0x3a, PT ;  /* 0x0000003a6f00780c */ /* 0x040fe40003fa4270 */
[----:B------:R-:W-:Y:S01]  /*8140*/  ISETP.GT.AND P2, PT, R111, 0x39, PT ;  /* 0x000000396f00780c */ /* 0x000fe20003f44270 */
[----:B0-----:R-:W-:Y:S01]  /*8150*/  IMAD.X R9, R115, 0x1, R12, P4 ;  /* 0x0000000173097824 */ /* 0x001fe200020e060c */
[----:B------:R-:W-:-:S02]  /*8160*/  LEA RZ, P4, R127, R114, 0x1 ;  /* 0x000000727fff7211 */ /* 0x000fc400078808ff */
[C---:B------:R-:W-:Y:S01]  /*8170*/  SHF.L.U64.HI R12, R127.reuse, 0x1, R10 ;  /* 0x000000017f0c7819 */ /* 0x040fe2000001020a */
[----:B------:R-:W-:Y:S01]  /*8180*/  IMAD R10, R127, 0x2, R114 ;  /* 0x000000027f0a7824 */ /* 0x000fe200078e0272 */
[----:B------:R-:W-:Y:S02]  /*8190*/  PRMT R156, RZ, 0x7610, R156 ;  /* 0x00007610ff9c7816 */ /* 0x000fe4000000009c */
[----:B------:R-:W-:Y:S01]  /*81a0*/  ISETP.GT.AND P3, PT, R111, 0x38, PT ;  /* 0x000000386f00780c */ /* 0x000fe20003f64270 */
[----:B------:R-:W-:Y:S01]  /*81b0*/  IMAD.X R11, R115, 0x1, R12, P4 ;  /* 0x00000001730b7824 */ /* 0x000fe200020e060c */
[----:B------:R-:W-:Y:S01]  /*81c0*/  SHF.R.S32.HI R14, RZ, 0x1f, R123 ;  /* 0x0000001fff0e7819 */ /* 0x000fe2000001147b */
[----:B------:R-:W-:Y:S01]  /*81d0*/  IMAD R6, R129, 0x2, R114 ;  /* 0x0000000281067824 */ /* 0x000fe200078e0272 */
[----:B------:R-:W-:Y:S02]  /*81e0*/  PRMT R249, RZ, 0x7610, R249 ;  /* 0x00007610fff97816 */ /* 0x000fe400000000f9 */
[----:B------:R0:W5:Y:S01]  /*81f0*/  @P5 LDG.E.U16 R156, desc[UR22][R10.64] ;  /* 0x000000160a9c5981 */ /* 0x000162000c1e1500 */
[----:B------:R-:W-:-:S02]  /*8200*/  SHF.R.S32.HI R12, RZ, 0x1f, R125 ;  /* 0x0000001fff0c7819 */ /* 0x000fc4000001147d */
[-C--:B------:R-:W-:Y:S01]  /*8210*/  LEA RZ, P5, R123, R114.reuse, 0x1 ;  /* 0x000000727bff7211 */ /* 0x080fe200078a08ff */
[----:B------:R-:W-:Y:S01]  /*8220*/  IMAD R8, R131, 0x2, R114 ;  /* 0x0000000283087824 */ /* 0x000fe200078e0272 */
[----:B------:R-:W-:Y:S01]  /*8230*/  SHF.L.U64.HI R14, R123, 0x1, R14 ;  /* 0x000000017b0e7819 */ /* 0x000fe2000001020e */
[----:B------:R1:W5:Y:S01]  /*8240*/  @P2 LDG.E.U16 R249, desc[UR22][R6.64] ;  /* 0x0000001606f92981 */ /* 0x000362000c1e1500 */
[----:B------:R-:W-:Y:S02]  /*8250*/  PRMT R154, RZ, 0x7610, R154 ;  /* 0x00007610ff9a7816 */ /* 0x000fe4000000009a */
[C---:B------:R-:W-:Y:S02]  /*8260*/  LEA RZ, P4, R125.reuse, R114, 0x1 ;  /* 0x000000727dff7211 */ /* 0x040fe400078808ff */
[----:B------:R-:W-:Y:S02]  /*8270*/  SHF.L.U64.HI R12, R125, 0x1, R12 ;  /* 0x000000017d0c7819 */ /* 0x000fe4000001020c */
[----:B0-----:R-:W-:Y:S01]  /*8280*/  SHF.R.S32.HI R10, RZ, 0x1f, R121 ;  /* 0x0000001fff0a7819 */ /* 0x001fe20000011479 */
[----:B------:R0:W5:Y:S01]  /*8290*/  @P3 LDG.E.U16 R154, desc[UR22][R8.64] ;  /* 0x00000016089a3981 */ /* 0x000162000c1e1500 */
[----:B-1----:R-:W-:Y:S01]  /*82a0*/  IMAD.X R7, R115, 0x1, R14, P5 ;  /* 0x0000000173077824 */ /* 0x002fe200028e060e */
[----:B------:R-:W-:-:S02]  /*82b0*/  ISETP.GT.AND P5, PT, R111, 0x3d, PT ;  /* 0x0000003d6f00780c */ /* 0x000fc40003fa4270 */
[----:B------:R-:W-:Y:S01]  /*82c0*/  ISETP.GT.AND P3, PT, R111, 0x3b, PT ;  /* 0x0000003b6f00780c */ /* 0x000fe20003f64270 */
[----:B0-----:R-:W-:Y:S01]  /*82d0*/  IMAD.X R9, R115, 0x1, R12, P4 ;  /* 0x0000000173097824 */ /* 0x001fe200020e060c */
[C---:B------:R-:W-:Y:S02]  /*82e0*/  LEA RZ, P4, R121.reuse, R114, 0x1 ;  /* 0x0000007279ff7211 */ /* 0x040fe400078808ff */
[----:B------:R-:W-:Y:S02]  /*82f0*/  SHF.L.U64.HI R12, R121, 0x1, R10 ;  /* 0x00000001790c7819 */ /* 0x000fe4000001020a */
[----:B------:R-:W-:Y:S01]  /*8300*/  ISETP.GT.AND P2, PT, R111, 0x3c, PT ;  /* 0x0000003c6f00780c */ /* 0x000fe20003f44270 */
[----:B------:R-:W-:Y:S01]  /*8310*/  IMAD R10, R121, 0x2, R114 ;  /* 0x00000002790a7824 */ /* 0x000fe200078e0272 */
[----:B------:R-:W-:Y:S01]  /*8320*/  PRMT R162, RZ, 0x7610, R162 ;  /* 0x00007610ffa27816 */ /* 0x000fe200000000a2 */
[----:B------:R-:W-:Y:S01]  /*8330*/  IMAD.X R11, R115, 0x1, R12, P4 ;  /* 0x00000001730b7824 */ /* 0x000fe200020e060c */
[----:B------:R-:W-:Y:S01]  /*8340*/  SHF.R.S32.HI R12, RZ, 0x1f, R119 ;  /* 0x0000001fff0c7819 */ /* 0x000fe20000011477 */
[----:B------:R-:W-:Y:S01]  /*8350*/  IMAD R8, R125, 0x2, R114 ;  /* 0x000000027d087824 */ /* 0x000fe200078e0272 */
[----:B------:R-:W-:Y:S01]  /*8360*/  PRMT R158, RZ, 0x7610, R158 ;  /* 0x00007610ff9e7816 */ /* 0x000fe2000000009e */
[----:B------:R-:W-:Y:S01]  /*8370*/  IMAD R6, R123, 0x2, R114 ;  /* 0x000000027b067824 */ /* 0x000fe200078e0272 */
[----:B------:R-:W-:Y:S01]  /*8380*/  PRMT R160, RZ, 0x7610, R160 ;  /* 0x00007610ffa07816 */ /* 0x000fe200000000a0 */
[----:B------:R-:W5:Y:S01]  /*8390*/  @P5 LDG.E.U16 R162, desc[UR22][R10.64] ;  /* 0x000000160aa25981 */ /* 0x000f62000c1e1500 */
[----:B------:R-:W-:-:S02]  /*83a0*/  SHF.R.S32.HI R14, RZ, 0x1f, R117 ;  /* 0x0000001fff0e7819 */ /* 0x000fc40000011475 */
[CC--:B------:R-:W-:Y:S01]  /*83b0*/  LEA RZ, P5, R119.reuse, R114.reuse, 0x1 ;  /* 0x0000007277ff7211 */ /* 0x0c0fe200078a08ff */
[----:B------:R0:W5:Y:S01]  /*83c0*/  @P3 LDG.E.U16 R158, desc[UR22][R8.64] ;  /* 0x00000016089e3981 */ /* 0x000162000c1e1500 */
[----:B------:R-:W-:Y:S02]  /*83d0*/  SHF.L.U64.HI R12, R119, 0x1, R12 ;  /* 0x00000001770c7819 */ /* 0x000fe4000001020c */
[CC--:B------:R-:W-:Y:S01]  /*83e0*/  LEA RZ, P4, R117.reuse, R114.reuse, 0x1 ;  /* 0x0000007275ff7211 */ /* 0x0c0fe200078808ff */
[----:B------:R1:W5:Y:S01]  /*83f0*/  @P2 LDG.E.U16 R160, desc[UR22][R6.64] ;  /* 0x0000001606a02981 */ /* 0x000362000c1e1500 */
[----:B------:R-:W-:Y:S02]  /*8400*/  SHF.L.U64.HI R14, R117, 0x1, R14 ;  /* 0x00000001750e7819 */ /* 0x000fe4000001020e */
[C---:B------:R-:W-:Y:S02]  /*8410*/  ISETP.GT.AND P3, PT, R111.reuse, 0x3e, PT ;  /* 0x0000003e6f00780c */ /* 0x040fe40003f64270 */
[----:B------:R-:W-:Y:S01]  /*8420*/  ISETP.GT.AND P2, PT, R111, 0x3f, PT ;  /* 0x0000003f6f00780c */ /* 0x000fe20003f44270 */
[----:B0-----:R-:W-:Y:S01]  /*8430*/  IMAD.X R9, R115, 0x1, R12, P5 ;  /* 0x0000000173097824 */ /* 0x001fe200028e060c */
[----:B------:R-:W-:Y:S01]  /*8440*/  ISETP.GT.AND P5, PT, R111, 0x1, PT ;  /* 0x000000016f00780c */ /* 0x000fe20003fa4270 */
[----:B------:R-:W-:Y:S01]  /*8450*/  USHF.L.U32 UR4, UR4, 0x1f, URZ ;  /* 0x0000001f04047899 */ /* 0x000fe200080006ff */
[----:B-1----:R-:W-:Y:S01]  /*8460*/  IMAD.X R7, R115, 0x1, R14, P4 ;  /* 0x0000000173077824 */ /* 0x002fe200020e060e */
[----:B------:R-:W-:Y:S01]  /*8470*/  IADD3 R10, P4, PT, R100, R114, RZ ;  /* 0x00000072640a7210 */ /* 0x000fe20007f9e0ff */
[--C-:B------:R-:W-:Y:S01]  /*8480*/  IMAD R8, R119, 0x2, R114.reuse ;  /* 0x0000000277087824 */ /* 0x100fe200078e0272 */
[----:B------:R-:W-:Y:S01]  /*8490*/  PRMT R251, RZ, 0x7610, R251 ;  /* 0x00007610fffb7816 */ /* 0x000fe200000000fb */
[----:B------:R-:W-:Y:S01]  /*84a0*/  IMAD R6, R117, 0x2, R114 ;  /* 0x0000000275067824 */ /* 0x000fe200078e0272 */
[----:B------:R-:W-:Y:S01]  /*84b0*/  PRMT R164, RZ, 0x7610, R164 ;  /* 0x00007610ffa47816 */ /* 0x000fe200000000a4 */
[----:B------:R-:W-:Y:S01]  /*84c0*/  IMAD.X R11, R115, 0x1, R116, P4 ;  /* 0x00000001730b7824 */ /* 0x000fe200020e0674 */
[----:B------:R-:W-:Y:S01]  /*84d0*/  PRMT R166, RZ, 0x7610, R166 ;  /* 0x00007610ffa67816 */ /* 0x000fe200000000a6 */
[----:B------:R-:W-:-:S03]  /*84e0*/  IMAD.U32 R12, RZ, RZ, UR4 ;  /* 0x00000004ff0c7e24 */ /* 0x000fc6000f8e00ff */
[----:B------:R-:W5:Y:S04]  /*84f0*/  @P3 LDG.E.U16 R164, desc[UR22][R8.64] ;  /* 0x0000001608a43981 */ /* 0x000f68000c1e1500 */
[----:B------:R4:W5:Y:S04]  /*8500*/  @P2 LDG.E.U16 R166, desc[UR22][R6.64] ;  /* 0x0000001606a62981 */ /* 0x000968000c1e1500 */
[----:B------:R0:W5:Y:S01]  /*8510*/  @P5 LDG.E.U16 R251, desc[UR22][R10.64] ;  /* 0x000000160afb5981 */ /* 0x000162000c1e1500 */
[----:B------:R-:W1:Y:S01]  /*8520*/  SYNCS.PHASECHK.TRANS64.TRYWAIT P2, [UR6], R12 ;  /* 0x0000000cff0075a7 */ /* 0x000e620008041106 */
[----:B--2---:R-:W-:-:S02]  /*8530*/  PRMT R5, R5, 0x5410, R124 ;  /* 0x0000541005057816 */ /* 0x004fc4000000007c */
[----:B----4-:R-:W-:Y:S01]  /*8540*/  PRMT R6, R122, 0x5410, R219 ;  /* 0x000054107a067816 */ /* 0x010fe200000000db */
[----:B01----:R-:W-:Y:S06]  /*8550*/  @!P2 BRA `(.L_x_9) ;  /* 0x0000002c0048a947 */ /* 0x003fec0003800000 */
.L_x_17:
[----:B-----5:R-:W-:Y:S01]  /*8560*/  PRMT R14, R18, 0x5410, R21 ;  /* 0x00005410120e7816 */ /* 0x020fe20000000015 */
[C---:B------:R-:W-:Y:S01]  /*8570*/  IMAD.WIDE R36, R215.reuse, 0x2, R36 ;  /* 0x00000002d7247825 */ /* 0x040fe200078e0224 */
[----:B------:R-:W-:Y:S02]  /*8580*/  PRMT R16, R16, 0x5410, R17 ;  /* 0x0000541010107816 */ /* 0x000fe40000000011 */
[----:B------:R-:W-:Y:S01]  /*8590*/  PRMT R7, R34, 0x5410, R35 ;  /* 0x0000541022077816 */ /* 0x000fe20000000023 */
[C---:B------:R-:W-:Y:S01]  /*85a0*/  IMAD.WIDE R90, R215.reuse, 0x2, R90 ;  /* 0x00000002d75a7825 */ /* 0x040fe200078e025a */
[----:B------:R-:W-:Y:S02]  /*85b0*/  PRMT R9, R30, 0x5410, R31 ;  /* 0x000054101e097816 */ /* 0x000fe4000000001f */
[----:B------:R-:W-:Y:S01]  /*85c0*/  PRMT R10, R32, 0x5410, R33 ;  /* 0x00005410200a7816 */ /* 0x000fe20000000021 */
[----:B------:R-:W-:Y:S01]  /*85d0*/  IMAD.WIDE R84, R215, 0x2, R84 ;  /* 0x00000002d7547825 */ /* 0x000fe200078e0254 */
[----:B------:R-:W-:-:S02]  /*85e0*/  PRMT R11, R29, 0x5410, R28 ;  /* 0x000054101d0b7816 */ /* 0x000fc4000000001c */
[----:B------:R-:W-:Y:S01]  /*85f0*/  PRMT R12, R25, 0x5410, R24 ;  /* 0x00005410190c7816 */ /* 0x000fe20000000018 */
[C---:B------:R-:W-:Y:S01]  /*8600*/  IMAD.WIDE R76, R215.reuse, 0x2, R76 ;  /* 0x00000002d74c7825 */ /* 0x040fe200078e024c */
[----:B------:R-:W-:Y:S02]  /*8610*/  PRMT R13, R20, 0x5410, R23 ;  /* 0x00005410140d7816 */ /* 0x000fe40000000017 */
[----:B------:R-:W-:Y:S01]  /*8620*/  PRMT R15, R4, 0x5410, R19 ;  /* 0x00005410040f7816 */ /* 0x000fe20000000013 */
[----:B------:R-:W-:Y:S01]  /*8630*/  IMAD.WIDE R68, R215, 0x2, R68 ;  /* 0x00000002d7447825 */ /* 0x000fe200078e0244 */
[----:B------:R-:W-:Y:S02]  /*8640*/  PRMT R17, R27, 0x5410, R26 ;  /* 0x000054101b117816 */ /* 0x000fe4000000001a */
[----:B------:R-:W-:Y:S01]  /*8650*/  PRMT R18, R22, 0x5410, R223 ;  /* 0x0000541016127816 */ /* 0x000fe200000000df */
[----:B------:R-:W-:Y:S01]  /*8660*/  IMAD.WIDE R60, R215, 0x2, R60 ;  /* 0x00000002d73c7825 */ /* 0x000fe200078e023c */
[----:B------:R-:W-:-:S02]  /*8670*/  PRMT R8, R120, 0x5410, R217 ;  /* 0x0000541078087816 */ /* 0x000fc400000000d9 */
[----:B------:R-:W-:Y:S01]  /*8680*/  PRMT R19, R126, 0x5410, R221 ;  /* 0x000054107e137816 */ /* 0x000fe200000000dd */
[----:B------:R-:W-:Y:S01]  /*8690*/  IMAD.WIDE R52, R215, 0x2, R52 ;  /* 0x00000002d7347825 */ /* 0x000fe200078e0234 */
        /* <DEDUP_REMOVED lines=25> */
[----:B------:R-:W-:Y:S01]  /*8830*/  LOP3.LUT R120, R3, 0x3f, RZ, 0xc0, !PT ;  /* 0x0000003f03787812 */ /* 0x000fe200078ec0ff */
[C---:B------:R-:W-:Y:S01]  /*8840*/  IMAD.WIDE R38, R215.reuse, 0x2, R38 ;  /* 0x00000002d7267825 */ /* 0x040fe200078e0226 */
[----:B------:R0:W-:Y:S01]  /*8850*/  STTM.x32 tmem[UR10+0x40], R4 ;  /* 0x00004004000079ed */ /* 0x0001e200082c000a */
[----:B------:R-:W1:Y:S01]  /*8860*/  FENCE.VIEW.ASYNC.T ;  /* 0x00000000000073c6 */ /* 0x000e620000000200 */
[----:B------:R-:W-:Y:S01]  /*8870*/  ISETP.GE.AND P2, PT, R120, R111, PT ;  /* 0x0000006f7800720c */ /* 0x000fe20003f46270 */
[----:B------:R-:W-:-:S04]  /*8880*/  IMAD.WIDE R96, R215, 0x2, R96 ;  /* 0x00000002d7607825 */ /* 0x000fc800078e0260 */
        /* <DEDUP_REMOVED lines=14> */
[----:B------:R-:W-:Y:S01]  /*8970*/  IMAD.WIDE R42, R215, 0x2, R42 ;  /* 0x00000002d72a7825 */ /* 0x000fe200078e022a */
[----:B0-----:R-:W-:Y:S01]  /*8980*/  PRMT R4, RZ, 0x7610, R4 ;  /* 0x00007610ff047816 */ /* 0x001fe20000000004 */
[----:B-1----:R-:W-:Y:S01]  /*8990*/  BAR.SYNC.DEFER_BLOCKING 0x0 ;  /* 0x0000000000007b1d */ /* 0x002fe20000010000 */
[----:B------:R-:W-:Y:S02]  /*89a0*/  PRMT R8, RZ, 0x7610, R8 ;  /* 0x00007610ff087816 */ /* 0x000fe40000000008 */
[----:B------:R-:W-:Y:S02]  /*89b0*/  PRMT R12, RZ, 0x7610, R12 ;  /* 0x00007610ff0c7816 */ /* 0x000fe4000000000c */
[----:B------:R-:W-:Y:S02]  /*89c0*/  PRMT R16, RZ, 0x7610, R16 ;  /* 0x00007610ff107816 */ /* 0x000fe40000000010 */
[----:B------:R-:W-:Y:S02]  /*89d0*/  PRMT R20, RZ, 0x7610, R20 ;  /* 0x00007610ff147816 */ /* 0x000fe40000000014 */
[----:B------:R-:W-:-:S02]  /*89e0*/  PRMT R24, RZ, 0x7610, R24 ;  /* 0x00007610ff187816 */ /* 0x000fc40000000018 */
[----:B------:R-:W-:Y:S02]  /*89f0*/  PRMT R28, RZ, 0x7610, R28 ;  /* 0x00007610ff1c7816 */ /* 0x000fe4000000001c */
[----:B------:R-:W-:Y:S02]  /*8a00*/  PRMT R32, RZ, 0x7610, R32 ;  /* 0x00007610ff207816 */ /* 0x000fe40000000020 */
[----:B------:R-:W-:Y:S02]  /*8a10*/  PRMT R5, RZ, 0x7610, R5 ;  /* 0x00007610ff057816 */ /* 0x000fe40000000005 */
[----:B------:R-:W-:Y:S02]  /*8a20*/  PRMT R9, RZ, 0x7610, R9 ;  /* 0x00007610ff097816 */ /* 0x000fe40000000009 */
[----:B------:R-:W-:Y:S02]  /*8a30*/  PRMT R13, RZ, 0x7610, R13 ;  /* 0x00007610ff0d7816 */ /* 0x000fe4000000000d */
[----:B------:R-:W-:-:S02]  /*8a40*/  PRMT R17, RZ, 0x7610, R17 ;  /* 0x00007610ff117816 */ /* 0x000fc40000000011 */
[----:B------:R-:W-:Y:S01]  /*8a50*/  PRMT R21, RZ, 0x7610, R21 ;  /* 0x00007610ff157816 */ /* 0x000fe20000000015 */
[----:B------:R-:W2:Y:S01]  /*8a60*/  @!P2 LDG.E.U16 R4, desc[UR22][R36.64] ;  /* 0x000000162404a981 */ /* 0x000ea2000c1e1500 */
[----:B------:R-:W-:Y:S02]  /*8a70*/  PRMT R25, RZ, 0x7610, R25 ;  /* 0x00007610ff197816 */ /* 0x000fe40000000019 */
[----:B------:R-:W-:Y:S01]  /*8a80*/  PRMT R29, RZ, 0x7610, R29 ;  /* 0x00007610ff1d7816 */ /* 0x000fe2000000001d */
[----:B------:R-:W3:Y:S01]  /*8a90*/  @!P2 LDG.E.U16 R8, desc[UR22][R44.64] ;  /* 0x000000162c08a981 */ /* 0x000ee2000c1e1500 */
[----:B------:R-:W-:Y:S02]  /*8aa0*/  PRMT R33, RZ, 0x7610, R33 ;  /* 0x00007610ff217816 */ /* 0x000fe40000000021 */
[----:B------:R-:W-:Y:S01]  /*8ab0*/  PRMT R6, RZ, 0x7610, R6 ;  /* 0x00007610ff067816 */ /* 0x000fe20000000006 */
[----:B------:R-:W4:Y:S01]  /*8ac0*/  @!P2 LDG.E.U16 R12, desc[UR22][R52.64] ;  /* 0x00000016340ca981 */ /* 0x000f22000c1e1500 */
[----:B------:R-:W-:-:S02]  /*8ad0*/  PRMT R10, RZ, 0x7610, R10 ;  /* 0x00007610ff0a7816 */ /* 0x000fc4000000000a */
[----:B------:R-:W-:Y:S01]  /*8ae0*/  PRMT R14, RZ, 0x7610, R14 ;  /* 0x00007610ff0e7816 */ /* 0x000fe2000000000e */
[----:B------:R-:W4:Y:S01]  /*8af0*/  @!P2 LDG.E.U16 R16, desc[UR22][R60.64] ;  /* 0x000000163c10a981 */ /* 0x000f22000c1e1500 */
[----:B------:R-:W-:Y:S02]  /*8b00*/  PRMT R18, RZ, 0x7610, R18 ;  /* 0x00007610ff127816 */ /* 0x000fe40000000012 */
[----:B------:R-:W-:Y:S01]  /*8b10*/  PRMT R22, RZ, 0x7610, R22 ;  /* 0x00007610ff167816 */ /* 0x000fe20000000016 */
[----:B------:R-:W4:Y:S01]  /*8b20*/  @!P2 LDG.E.U16 R20, desc[UR22][R68.64] ;  /* 0x000000164414a981 */ /* 0x000f22000c1e1500 */
        /* <DEDUP_REMOVED lines=15> */
[----:B------:R-:W-:-:S03]  /*8c20*/  PRMT R35, RZ, 0x7610, R35 ;  /* 0x00007610ff237816 */ /* 0x000fc60000000023 */
[----:B------:R-:W4:Y:S04]  /*8c30*/  @!P2 LDG.E.U16 R13, desc[UR22][R54.64] ;  /* 0x00000016360da981 */ /* 0x000f28000c1e1500 */
        /* <DEDUP_REMOVED lines=20> */
[----:B------:R-:W4:Y:S01]  /*8d80*/  @!P2 LDG.E.U16 R35, desc[UR22][R98.64] ;  /* 0x000000166223a981 */ /* 0x000f22000c1e1500 */
[----:B------:R-:W-:Y:S01]  /*8d90*/  SHF.R.S32.HI R122, RZ, 0x6, R3 ;  /* 0x00000006ff7a7819 */ /* 0x000fe20000011403 */
[----:B------:R-:W-:-:S03]  /*8da0*/  IMAD.SHL.U32 R217, R120, 0x2, RZ ;  /* 0x0000000278d97824 */ /* 0x000fc600078e00ff */
[----:B------:R-:W-:-:S04]  /*8db0*/  SGXT R122, R122, 0x1 ;  /* 0x000000017a7a781a */ /* 0x000fc80000000200 */
[----:B------:R-:W-:Y:S01]  /*8dc0*/  LOP3.LUT R217, R217, 0x90, R122, 0x78, !PT ;  /* 0x00000090d9d97812 */ /* 0x000fe200078e787a */
[----:B------:R-:W-:Y:S03]  /*8dd0*/  BAR.SYNC.DEFER_BLOCKING 0x0 ;  /* 0x0000000000007b1d */ /* 0x000fe60000010000 */
[C---:B------:R-:W-:Y:S02]  /*8de0*/  LOP3.LUT R120, R217.reuse, 0x20, RZ, 0x3c, !PT ;  /* 0x00000020d9787812 */ /* 0x040fe400078e3cff */
[----:B------:R-:W-:Y:S01]  /*8df0*/  LOP3.LUT R219, R217, 0x40, RZ, 0x3c, !PT ;  /* 0x00000040d9db7812 */ /* 0x000fe200078e3cff */
[----:B------:R-:W-:-:S04]  /*8e00*/  ULEA UR6, UR20, UR9, 0x3 ;  /* 0x0000000914067291 */ /* 0x000fc8000f8e18ff */
[----:B------:R-:W-:Y:S01]  /*8e10*/  UIADD3 UR6, UPT, UPT, UR6, 0x4000, URZ ;  /* 0x0000400006067890 */ /* 0x000fe2000fffe0ff */
[----:B--2---:R0:W-:Y:S04]  /*8e20*/  STS.U16 [R217+UR9+0x2000], R4 ;  /* 0x00200004d9007988 */ /* 0x0041e80008000409 */
[----:B---3--:R1:W-:Y:S04]  /*8e30*/  STS.U16 [R217+UR9+0x2400], R8 ;  /* 0x00240008d9007988 */ /* 0x0083e80008000409 */
[----:B----4-:R1:W-:Y:S01]  /*8e40*/  STS.U16 [R217+UR9+0x2800], R12 ;  /* 0x0028000cd9007988 */ /* 0x0103e20008000409 */
[----:B0-----:R-:W-:-:S03]  /*8e50*/  LOP3.LUT R4, R217, 0x60, RZ, 0x3c, !PT ;  /* 0x00000060d9047812 */ /* 0x001fc600078e3cff */
        /* <DEDUP_REMOVED lines=30> */
[----:B0-----:R-:W0:Y:S02]  /*9040*/  FENCE.VIEW.ASYNC.S ;  /* 0x00000000000073c6 */ /* 0x001e240000000000 */
[----:B0-----:R-:W-:Y:S06]  /*9050*/  BAR.SYNC.DEFER_BLOCKING 0x0 ;  /* 0x0000000000007b1d */ /* 0x001fec0000010000 */
[----:B------:R-:W-:Y:S05]  /*9060*/  @P0 BRA `(.L_x_10) ;  /* 0x0000000000540947 */ /* 0x000fea0003800000 */
[----:B------:R-:W-:Y:S02]  /*9070*/  UIADD3 UR21, UPT, UPT, UR8, 0x48, URZ ;  /* 0x0000004808157890 */ /* 0x000fe4000fffe0ff */
[----:B------:R-:W-:Y:S02]  /*9080*/  UIADD3 UR30, UPT, UPT, UR8, 0x50, URZ ;  /* 0x00000050081e7890 */ /* 0x000fe4000fffe0ff */
[----:B------:R-:W-:Y:S01]  /*9090*/  UIADD3 UR31, UPT, UPT, UR8, 0x58, URZ ;  /* 0x00000058081f7890 */ /* 0x000fe2000fffe0ff */
[----:B------:R-:W-:Y:S01]  /*90a0*/  UMOV UR16, 0x0 ;  /* 0x0000000000107882 */ /* 0x000fe20000000000 */
[----:B------:R-:W-:Y:S01]  /*90b0*/  UMOV UR17, 0x8100010 ;  /* 0x0810001000117882 */ /* 0x000fe20000000000 */
[----:B------:R-:W-:Y:S01]  /*90c0*/  UMOV UR12, UR18 ;  /* 0x00000012000c7c82 */ /* 0x000fe20008000000 */
[----:B------:R-:W-:Y:S01]  /*90d0*/  UMOV UR13, 0x40004040 ;  /* 0x40004040000d7882 */ /* 0x000fe20000000000 */
[----:B------:R-:W-:Y:S01]  /*90e0*/  UMOV UR28, 0x0 ;  /* 0x00000000001c7882 */ /* 0x000fe20000000000 */
[----:B------:R-:W-:Y:S01]  /*90f0*/  UMOV UR29, 0x8100010 ;  /* 0x08100010001d7882 */ /* 0x000fe20000000000 */
[----:B------:R-:W-:Y:S01]  /*9100*/  UMOV UR32, 0x0 ;  /* 0x0000000000207882 */ /* 0x000fe20000000000 */
[----:B------:R-:W-:Y:S01]  /*9110*/  UMOV UR33, 0x8100010 ;  /* 0x0810001000217882 */ /* 0x000fe20000000000 */
[----:B------:R-:W-:Y:S01]  /*9120*/  UMOV UR7, URZ ;  /* 0x000000ff00077c82 */ /* 0x000fe20008000000 */
[----:B------:R0:W-:Y:S01]  /*9130*/  UTCHMMA tmem[UR11], gdesc[UR12], tmem[UR8], tmem[UR16], idesc[UR17], UPT ;  /* 0x00ff100c0b0079ea */ /* 0x0001e2000b800008 */
        /* <DEDUP_REMOVED lines=8> */
.L_x_10:
[----:B------:R-:W-:Y:S01]  /*91c0*/  UIADD3 UR20, UPT, UPT, UR20, 0x1, URZ ;  /* 0x0000000114147890 */ /* 0x000fe2000fffe0ff */
[----:B------:R-:W-:Y:S01]  /*91d0*/  IMAD.WIDE R114, R118, 0x2, R114 ;  /* 0x0000000276727825 */ /* 0x000fe200078e0272 */
[----:B------:R-:W-:Y:S02]  /*91e0*/  UIADD3 UR19, UPT, UPT, UR19, -0x1, URZ ;  /* 0xffffffff13137890 */ /* 0x000fe4000fffe0ff */
[----:B------:R-:W-:Y:S01]  /*91f0*/  UISETP.GT.AND UP1, UPT, UR20, 0x1, UPT ;  /* 0x000000011400788c */ /* 0x000fe2000bf24270 */
[----:B------:R-:W-:-:S03]  /*9200*/  VIADD R111, R111, 0xffffffc0 ;  /* 0xffffffc06f6f7836 */ /* 0x000fc60000000000 */
[----:B0-----:R-:W-:Y:S02]  /*9210*/  USEL UR4, URZ, 0x1, !UP1 ;  /* 0x00000001ff047887 */ /* 0x001fe4000c800000 */
[----:B------:R-:W-:Y:S02]  /*9220*/  USEL UR20, UR20, URZ, !UP1 ;  /* 0x000000ff14147287 */ /* 0x000fe4000c800000 */
[----:B------:R-:W-:Y:S02]  /*9230*/  UISETP.NE.U32.AND UP1, UPT, UR19, URZ, UPT ;  /* 0x000000ff1300728c */ /* 0x000fe4000bf25070 */
[----:B------:R-:W-:-:S03]  /*9240*/  ULOP3.LUT UR7, UR5, UR4, URZ, 0x3c, !UPT ;  /* 0x0000000405077292 */ /* 0x000fc6000f8e3cff */
[----:B------:R-:W-:-:S04]  /*9250*/  UMOV UR4, UR5 ;  /* 0x0000000500047c82 */ /* 0x000fc80008000000 */
[----:B------:R-:W-:Y:S01]  /*9260*/  UMOV UR5, UR7 ;  /* 0x0000000700057c82 */ /* 0x000fe20008000000 */
[----:B------:R-:W-:Y:S05]  /*9270*/  BRA.U UP1, `(.L_x_11) ;  /* 0xffffffd501887547 */ /* 0x000fea000b83ffff */
.L_x_8:
[----:B------:R-:W0:Y:S01]  /*9280*/  LDCU UR5, c[0x0][0x3a0] ;  /* 0x00007400ff0577ac */ /* 0x000e220008000800 */
[----:B------:R-:W2:Y:S01]  /*9290*/  LDCU UR7, c[0x0][0x3b4] ;  /* 0x00007680ff0777ac */ /* 0x000ea20008000800 */
[----:B------:R-:W3:Y:S01]  /*92a0*/  LDCU UR11, c[0x0][0x3b8] ;  /* 0x00007700ff0b77ac */ /* 0x000ee20008000800 */
[----:B------:R-:W4:Y:S01]  /*92b0*/  LDCU.128 UR12, c[0x0][0x390] ;  /* 0x00007200ff0c77ac */ /* 0x000f220008000c00 */
[----:B0-----:R-:W-:-:S04]  /*92c0*/  UIADD3 UR5, UPT, UPT, UR5, 0x3f, URZ ;  /* 0x0000003f05057890 */ /* 0x001fc8000fffe0ff */
[----:B------:R-:W-:-:S09]  /*92d0*/  UISETP.GE.AND UP1, UPT, UR5, 0x40, UPT ;  /* 0x000000400500788c */ /* 0x000fd2000bf26270 */
[----:B--234-:R-:W-:Y:S05]  /*92e0*/  BRA.U !UP1, `(.L_x_12) ;  /* 0x0000000109107547 */ /* 0x01cfea000b800000 */
[----:B------:R-:W-:-:S06]  /*92f0*/  USHF.L.U32 UR4, UR4, 0x1f, URZ ;  /* 0x0000001f04047899 */ /* 0x000fcc00080006ff */
[----:B------:R-:W-:-:S04]  /*9300*/  IMAD.U32 R3, RZ, RZ, UR4 ;  /* 0x00000004ff037e24 */ /* 0x000fc8000f8e00ff */
[----:B------:R-:W0:Y:S02]  /*9310*/  SYNCS.PHASECHK.TRANS64.TRYWAIT P0, [UR6], R3 ;  /* 0x00000003ff0075a7 */ /* 0x000e240008001106 */
[----:B0-----:R-:W-:Y:S05]  /*9320*/  @!P0 BRA `(.L_x_13) ;  /* 0x0000001c00e08947 */ /* 0x001fea0003800000 */
.L_x_12:
[----:B------:R-:W-:Y:S01]  /*9330*/  BAR.SYNC.DEFER_BLOCKING 0x0 ;  /* 0x0000000000007b1d */ /* 0x000fe20000010000 */
[----:B------:R-:W-:Y:S01]  /*9340*/  IMAD R69, R0, UR11, RZ ;  /* 0x0000000b00457c24 */ /* 0x000fe2000f8e02ff */
[C---:B------:R-:W-:Y:S01]  /*9350*/  ISETP.GE.AND P0, PT, R2.reuse, UR14, PT ;  /* 0x0000000e02007c0c */ /* 0x040fe2000bf06270 */
[----:B------:R-:W-:Y:S02]  /*9360*/  IMAD R3, R2, UR7, RZ ;  /* 0x0000000702037c24 */ /* 0x000fe4000f8e02ff */
[----:B------:R-:W-:Y:S02]  /*9370*/  VIADD R71, R69, UR11 ;  /* 0x0000000b45477c36 */ /* 0x000fe40008000000 */
[C---:B------:R-:W-:Y:S01]  /*9380*/  VIADD R68, R0.reuse, 0x3 ;  /* 0x0000000300447836 */ /* 0x040fe20000000000 */
[----:B------:R-:W-:Y:S01]  /*9390*/  LEA R2, P2, R3, UR12, 0x1 ;  /* 0x0000000c03027c11 */ /* 0x000fe2000f8408ff */
[----:B------:R-:W-:Y:S02]  /*93a0*/  VIADD R73, R71, UR11 ;  /* 0x0000000b47497c36 */ /* 0x000fe40008000000 */
[----:B------:R-:W-:Y:S01]  /*93b0*/  VIADD R70, R0, 0x2 ;  /* 0x0000000200467836 */ /* 0x000fe20000000000 */
[----:B------:R-:W-:Y:S01]  /*93c0*/  LEA.HI.X.SX32 R3, R3, UR13, 0x1, P2 ;  /* 0x0000000d03037c11 */ /* 0x000fe200090f0eff */
[----:B------:R-:W-:Y:S01]  /*93d0*/  VIADD R75, R73, UR11 ;  /* 0x0000000b494b7c36 */ /* 0x000fe20008000000 */
[----:B------:R-:W-:Y:S01]  /*93e0*/  ISETP.LT.AND P3, PT, R68, UR15, !P0 ;  /* 0x0000000f44007c0c */ /* 0x000fe2000c761270 */
[----:B------:R-:W-:Y:S01]  /*93f0*/  VIADD R72, R0, 0x1 ;  /* 0x0000000100487836 */ /* 0x000fe20000000000 */
[----:B------:R-:W-:Y:S01]  /*9400*/  LEA R68, P5, R71, R2, 0x1 ;  /* 0x0000000247447211 */ /* 0x000fe200078a08ff */
[----:B------:R-:W-:Y:S01]  /*9410*/  VIADD R77, R75, UR11 ;  /* 0x0000000b4b4d7c36 */ /* 0x000fe20008000000 */
[----:B------:R-:W-:Y:S01]  /*9420*/  ISETP.LT.AND P6, PT, R70, UR15, !P0 ;  /* 0x0000000f46007c0c */ /* 0x000fe2000c7c1270 */
[----:B------:R-:W-:Y:S01]  /*9430*/  VIADD R87, R0, 0x4 ;  /* 0x0000000400577836 */ /* 0x000fe20000000000 */
[----:B------:R-:W-:Y:S01]  /*9440*/  ISETP.LT.AND P4, PT, R72, UR15, !P0 ;  /* 0x0000000f48007c0c */ /* 0x000fe2000c781270 */
[----:B------:R-:W-:-:S02]  /*9450*/  VIADD R79, R77, UR11 ;  /* 0x0000000b4d4f7c36 */ /* 0x000fc40008000000 */
[----:B------:R-:W-:Y:S01]  /*9460*/  VIADD R86, R0, 0x5 ;  /* 0x0000000500567836 */ /* 0x000fe20000000000 */
[----:B------:R-:W0:Y:S02]  /*9470*/  @!P1 SYNCS.CCTL.IV [UR9+0x4000] ;  /* 0x00400000ff0099b1 */ /* 0x000e240008000009 */
[----:B0-----:R-:W-:Y:S01]  /*9480*/  BAR.SYNC.DEFER_BLOCKING 0x0 ;  /* 0x0000000000007b1d */ /* 0x001fe20000010000 */
[----:B------:R-:W-:-:S04]  /*9490*/  VIADD R81, R79, UR11 ;  /* 0x0000000b4f517c36 */ /* 0x000fc80008000000 */
[----:B------:R-:W-:Y:S01]  /*94a0*/  VIADD R83, R81, UR11 ;  /* 0x0000000b51537c36 */ /* 0x000fe20008000000 */
[----:B-1----:R-:W0:Y:S03]  /*94b0*/  LDTM.x64 R4, tmem[UR10] ;  /* 0x0000000a000479ee */ /* 0x002e260008340000 */
[----:B------:R-:W-:Y:S01]  /*94c0*/  VIADD R84, R83, UR11 ;  /* 0x0000000b53547c36 */ /* 0x000fe20008000000 */
[----:B------:R-:W1:Y:S01]  /*94d0*/  @!P1 SYNCS.CCTL.IV [UR9+0x4008] ;  /* 0x00400800ff0099b1 */ /* 0x000e620008000009 */
[----:B------:R-:W-:Y:S01]  /*94e0*/  ISETP.LT.AND P1, PT, R0, UR15, !P0 ;  /* 0x0000000f00007c0c */ /* 0x000fe2000c721270 */
[----:B------:R-:W-:Y:S01]  /*94f0*/  NOP ;  /* 0x0000000000007918 */ /* 0x000fe20000000000 */
[----:B0-----:R-:W-:Y:S02]  /*9500*/  F2FP.F16.F32.PACK_AB R85, R5, R4 ;  /* 0x000000040555723e */ /* 0x001fe400000000ff */
[----:B------:R-:W-:-:S02]  /*9510*/  LEA R4, P2, R69, R2, 0x1 ;  /* 0x0000000245047211 */ /* 0x000fc400078408ff */
[----:B------:R-:W-:Y:S01]  /*9520*/  F2FP.F16.F32.PACK_AB R6, R7, R6 ;  /* 0x000000060706723e */ /* 0x000fe200000000ff */
[----:B------:R-:W-:Y:S01]  /*9530*/  VIADD R7, R0, 0x7 ;  /* 0x0000000700077836 */ /* 0x000fe20000000000 */
[-C--:B------:R-:W-:Y:S02]  /*9540*/  LEA.HI.X.SX32 R5, R69, R3.reuse, 0x1, P2 ;  /* 0x0000000345057211 */ /* 0x080fe400010f0eff */
[-C--:B------:R-:W-:Y:S02]  /*9550*/  LEA R70, P2, R73, R2.reuse, 0x1 ;  /* 0x0000000249467211 */ /* 0x080fe400078408ff */
[-C--:B------:R-:W-:Y:S01]  /*9560*/  LEA.HI.X.SX32 R69, R71, R3.reuse, 0x1, P5 ;  /* 0x0000000347457211 */ /* 0x080fe200028f0eff */
[----:B------:R0:W-:Y:S01]  /*9570*/  @P1 STG.E.U16 desc[UR22][R4.64], R85 ;  /* 0x0000005504001986 */ /* 0x0001e2000c101516 */
[----:B------:R-:W-:Y:S02]  /*9580*/  LEA R72, P5, R75, R2, 0x1 ;  /* 0x000000024b487211 */ /* 0x000fe400078a08ff */
[----:B------:R-:W-:-:S02]  /*9590*/  LEA.HI.X.SX32 R71, R73, R3, 0x1, P2 ;  /* 0x0000000349477211 */ /* 0x000fc400010f0eff */
[-C--:B------:R-:W-:Y:S02]  /*95a0*/  LEA R74, P2, R77, R2.reuse, 0x1 ;  /* 0x000000024d4a7211 */ /* 0x080fe400078408ff */
[-C--:B------:R-:W-:Y:S02]  /*95b0*/  LEA.HI.X.SX32 R73, R75, R3.reuse, 0x1, P5 ;  /* 0x000000034b497211 */ /* 0x080fe400028f0eff */
[-C--:B------:R-:W-:Y:S02]  /*95c0*/  LEA R76, P5, R79, R2.reuse, 0x1 ;  /* 0x000000024f4c7211 */ /* 0x080fe400078a08ff */
[-C--:B------:R-:W-:Y:S01]  /*95d0*/  LEA.HI.X.SX32 R75, R77, R3.reuse, 0x1, P2 ;  /* 0x000000034d4b7211 */ /* 0x080fe200010f0eff */
[----:B0-----:R-:W-:Y:S01]  /*95e0*/  VIADD R4, R0, 0x9 ;  /* 0x0000000900047836 */ /* 0x001fe20000000000 */
[----:B------:R-:W-:Y:S02]  /*95f0*/  LEA R78, P2, R81, R2, 0x1 ;  /* 0x00000002514e7211 */ /* 0x000fe400078408ff */
[----:B------:R-:W-:-:S02]  /*9600*/  LEA.HI.X.SX32 R77, R79, R3, 0x1, P5 ;  /* 0x000000034f4d7211 */ /* 0x000fc400028f0eff */
[-C--:B------:R-:W-:Y:S02]  /*9610*/  LEA R80, P5, R83, R2.reuse, 0x1 ;  /* 0x0000000253507211 */ /* 0x080fe400078a08ff */
[-C--:B------:R-:W-:Y:S02]  /*9620*/  LEA.HI.X.SX32 R79, R81, R3.reuse, 0x1, P2 ;  /* 0x00000003514f7211 */ /* 0x080fe400010f0eff */
[----:B------:R-:W-:Y:S02]  /*9630*/  LEA.HI.X.SX32 R81, R83, R3, 0x1, P5 ;  /* 0x0000000353517211 */ /* 0x000fe400028f0eff */
[----:B------:R-:W-:Y:S02]  /*9640*/  ISETP.LT.AND P5, PT, R87, UR15, !P0 ;  /* 0x0000000f57007c0c */ /* 0x000fe4000c7a1270 */
[----:B------:R-:W-:Y:S02]  /*9650*/  PRMT R5, R85, 0x7632, R5 ;  /* 0x0000763255057816 */ /* 0x000fe40000000005 */
[----:B------:R-:W-:-:S02]  /*9660*/  LEA R82, P2, R84, R2, 0x1 ;  /* 0x0000000254527211 */ /* 0x000fc400078408ff */
[----:B------:R-:W-:Y:S01]  /*9670*/  F2FP.F16.F32.PACK_AB R8, R9, R8 ;  /* 0x000000080908723e */ /* 0x000fe200000000ff */
[----:B------:R0:W-:Y:S01]  /*9680*/  @P4 STG.E.U16 desc[UR22][R68.64], R5 ;  /* 0x0000000544004986 */ /* 0x0001e2000c101516 */
[----:B------:R-:W-:Y:S02]  /*9690*/  PRMT R9, R6, 0x7632, R9 ;  /* 0x0000763206097816 */ /* 0x000fe40000000009 */
[-C--:B------:R-:W-:Y:S01]  /*96a0*/  LEA.HI.X.SX32 R83, R84, R3.reuse, 0x1, P2 ;  /* 0x0000000354537211 */ /* 0x080fe200010f0eff */
[----:B------:R2:W-:Y:S01]  /*96b0*/  @P6 STG.E.U16 desc[UR22][R70.64], R6 ;  /* 0x0000000646006986 */ /* 0x0005e2000c101516 */
[----:B------:R-:W-:Y:S01]  /*96c0*/  ISETP.LT.AND P2, PT, R86, UR15, !P0 ;  /* 0x0000000f56007c0c */ /* 0x000fe2000c741270 */
[----:B------:R-:W-:Y:S01]  /*96d0*/  VIADD R86, R0, 0x6 ;  /* 0x0000000600567836 */ /* 0x000fe20000000000 */
[----:B------:R-:W-:Y:S01]  /*96e0*/  ISETP.LT.AND P4, PT, R7, UR15, !P0 ;  /* 0x0000000f07007c0c */ /* 0x000fe2000c781270 */
[----:B------:R3:W-:Y:S01]  /*96f0*/  @P3 STG.E.U16 desc[UR22][R72.64], R9 ;  /* 0x0000000948003986 */ /* 0x0007e2000c101516 */
[----:B------:R-:W-:Y:S01]  /*9700*/  ISETP.LT.AND P3, PT, R4, UR15, !P0 ;  /* 0x0000000f04007c0c */ /* 0x000fe2000c761270 */
[----:B------:R-:W-:Y:S01]  /*9710*/  VIADD R4, R0, 0xa ;  /* 0x0000000a00047836 */ /* 0x000fe20000000000 */
[----:B------:R-:W-:Y:S01]  /*9720*/  ISETP.LT.AND P1, PT, R86, UR15, !P0 ;  /* 0x0000000f56007c0c */ /* 0x000fe2000c721270 */
[----:B------:R-:W-:Y:S01]  /*9730*/  @P5 STG.E.U16 desc[UR22][R74.64], R8 ;  /* 0x000000084a005986 */ /* 0x000fe2000c101516 */
[----:B0-----:R-:W-:Y:S01]  /*9740*/  PRMT R5, R8, 0x7632, R5 ;  /* 0x0000763208057816 */ /* 0x001fe20000000005 */
[----:B------:R-:W-:Y:S01]  /*9750*/  VIADD R7, R0, 0x8 ;  /* 0x0000000800077836 */ /* 0x000fe20000000000 */
[----:B------:R-:W-:Y:S01]  /*9760*/  ISETP.LT.AND P5, PT, R4, UR15, !P0 ;  /* 0x0000000f04007c0c */ /* 0x000fe2000c7a1270 */
[----:B------:R-:W-:Y:S01]  /*9770*/  VIADD R4, R0, 0xb ;  /* 0x0000000b00047836 */ /* 0x000fe20000000000 */
[----:B------:R-:W-:Y:S01]  /*9780*/  F2FP.F16.F32.PACK_AB R10, R11, R10 ;  /* 0x0000000a0b0a723e */ /* 0x000fe200000000ff */
[----:B------:R0:W-:Y:S01]  /*9790*/  @P2 STG.E.U16 desc[UR22][R76.64], R5 ;  /* 0x000000054c002986 */ /* 0x0001e2000c101516 */
[----:B------:R-:W-:Y:S01]  /*97a0*/  VIADD R84, R84, UR11 ;  /* 0x0000000b54547c36 */ /* 0x000fe20008000000 */
[----:B------:R-:W-:Y:S01]  /*97b0*/  ISETP.LT.AND P6, PT, R7, UR15, !P0 ;  /* 0x0000000f07007c0c */ /* 0x000fe2000c7c1270 */
[----:B--2---:R-:W-:Y:S01]  /*97c0*/  VIADD R6, R0, 0xd ;  /* 0x0000000d00067836 */ /* 0x004fe20000000000 */
[----:B------:R-:W-:Y:S01]  /*97d0*/  ISETP.LT.AND P2, PT, R4, UR15, !P0 ;  /* 0x0000000f04007c0c */ /* 0x000fe2000c741270 */
[----:B------:R-:W-:Y:S01]  /*97e0*/  VIADD R4, R0, 0xc ;  /* 0x0000000c00047836 */ /* 0x000fe20000000000 */
[----:B---3--:R-:W-:Y:S01]  /*97f0*/  PRMT R9, R10, 0x7632, R9 ;  /* 0x000076320a097816 */ /* 0x008fe20000000009 */
[----:B------:R2:W-:Y:S01]  /*9800*/  @P1 STG.E.U16 desc[UR22][R78.64], R10 ;  /* 0x0000000a4e001986 */ /* 0x0005e2000c101516 */
[----:B------:R-:W-:Y:S01]  /*9810*/  F2FP.F16.F32.PACK_AB R12, R13, R12 ;  /* 0x0000000c0d0c723e */ /* 0x000fe200000000ff */
[----:B------:R-:W-:Y:S01]  /*9820*/  VIADD R7, R0, 0xe ;  /* 0x0000000e00077836 */ /* 0x000fe20000000000 */
[----:B------:R-:W-:Y:S01]  /*9830*/  ISETP.LT.AND P1, PT, R4, UR15, !P0 ;  /* 0x0000000f04007c0c */ /* 0x000fe2000c721270 */
[----:B------:R3:W-:Y:S01]  /*9840*/  @P4 STG.E.U16 desc[UR22][R80.64], R9 ;  /* 0x0000000950004986 */ /* 0x0007e2000c101516 */
[----:B------:R-:W-:Y:S01]  /*9850*/  LEA R4, P4, R84, R2, 0x1 ;  /* 0x0000000254047211 */ /* 0x000fe200078808ff */
[----:B------:R-:W-:Y:S01]  /*9860*/  VIADD R11, R0, 0xf ;  /* 0x0000000f000b7836 */ /* 0x000fe20000000000 */
[----:B------:R-:W-:Y:S01]  /*9870*/  PRMT R13, R12, 0x7632, R13 ;  /* 0x000076320c0d7816 */ /* 0x000fe2000000000d */
[----:B------:R-:W-:Y:S01]  /*9880*/  @P6 STG.E.U16 desc[UR22][R82.64], R12 ;  /* 0x0000000c52006986 */ /* 0x000fe2000c101516 */
[C---:B0-----:R-:W-:Y:S01]  /*9890*/  LEA.HI.X.SX32 R5, R84.reuse, R3, 0x1, P4 ;  /* 0x0000000354057211 */ /* 0x041fe200020f0eff */
[----:B------:R-:W-:Y:S01]  /*98a0*/  VIADD R84, R84, UR11 ;  /* 0x0000000b54547c36 */ /* 0x000fe20008000000 */
[----:B------:R-:W-:-:S02]  /*98b0*/  ISETP.LT.AND P4, PT, R6, UR15, !P0 ;  /* 0x0000000f06007c0c */ /* 0x000fc4000c781270 */
[----:B------:R-:W-:Y:S01]  /*98c0*/  F2FP.F16.F32.PACK_AB R14, R15, R14 ;  /* 0x0000000e0f0e723e */ /* 0x000fe200000000ff */
[C---:B--2---:R-:W-:Y:S01]  /*98d0*/  VIADD R10, R84.reuse, UR11 ;  /* 0x0000000b540a7c36 */ /* 0x044fe20008000000 */
[CC--:B------:R-:W-:Y:S01]  /*98e0*/  LEA R6, P6, R84.reuse, R2.reuse, 0x1 ;  /* 0x0000000254067211 */ /* 0x0c0fe200078c08ff */
[----:B------:R0:W-:Y:S01]  /*98f0*/  @P3 STG.E.U16 desc[UR22][R4.64], R13 ;  /* 0x0000000d04003986 */ /* 0x0001e2000c101516 */
[----:B------:R-:W-:Y:S02]  /*9900*/  ISETP.LT.AND P3, PT, R7, UR15, !P0 ;  /* 0x0000000f07007c0c */ /* 0x000fe4000c761270 */
[-C--:B------:R-:W-:Y:S02]  /*9910*/  LEA.HI.X.SX32 R7, R84, R3.reuse, 0x1, P6 ;  /* 0x0000000354077211 */ /* 0x080fe400030f0eff */
[----:B------:R-:W-:Y:S02]  /*9920*/  LEA R8, P6, R10, R2, 0x1 ;  /* 0x000000020a087211 */ /* 0x000fe400078c08ff */
[----:B------:R-:W-:Y:S01]  /*9930*/  PRMT R15, R14, 0x7632, R15 ;  /* 0x000076320e0f7816 */ /* 0x000fe2000000000f */
[----:B------:R2:W-:Y:S01]  /*9940*/  @P5 STG.E.U16 desc[UR22][R6.64], R14 ;  /* 0x0000000e06005986 */ /* 0x0005e2000c101516 */
[C---:B---3--:R-:W-:Y:S01]  /*9950*/  LEA.HI.X.SX32 R9, R10.reuse, R3, 0x1, P6 ;  /* 0x000000030a097211 */ /* 0x048fe200030f0eff */
[----:B------:R-:W-:Y:S01]  /*9960*/  VIADD R10, R10, UR11 ;  /* 0x0000000b0a0a7c36 */ /* 0x000fe20008000000 */
[----:B------:R-:W-:Y:S01]  /*9970*/  ISETP.LT.AND P5, PT, R11, UR15, !P0 ;  /* 0x0000000f0b007c0c */ /* 0x000fe2000c7a1270 */
[----:B0-----:R-:W-:Y:S01]  /*9980*/  VIADD R5, R0, 0x10 ;  /* 0x0000001000057836 */ /* 0x001fe20000000000 */
[----:B------:R-:W-:Y:S01]  /*9990*/  F2FP.F16.F32.PACK_AB R16, R17, R16 ;  /* 0x000000101110723e */ /* 0x000fe200000000ff */
[C---:B------:R-:W-:Y:S01]  /*99a0*/  VIADD R12, R10.reuse, UR11 ;  /* 0x0000000b0a0c7c36 */ /* 0x040fe20008000000 */
[----:B------:R-:W-:Y:S01]  /*99b0*/  LEA R4, P6, R10, R2, 0x1 ;  /* 0x000000020a047211 */ /* 0x000fe200078c08ff */
[----:B------:R0:W-:Y:S01]  /*99c0*/  @P2 STG.E.U16 desc[UR22][R8.64], R15 ;  /* 0x0000000f08002986 */ /* 0x0001e2000c101516 */
[----:B------:R-:W-:-:S02]  /*99d0*/  ISETP.LT.AND P2, PT, R5, UR15, !P0 ;  /* 0x0000000f05007c0c */ /* 0x000fc4000c741270 */
[-C--:B------:R-:W-:Y:S01]  /*99e0*/  LEA.HI.X.SX32 R5, R10, R3.reuse, 0x1, P6 ;  /* 0x000000030a057211 */ /* 0x080fe200030f0eff */
[----:B--2---:R-:W-:Y:S01]  /*99f0*/  VIADD R6, R0, 0x11 ;  /* 0x0000001100067836 */ /* 0x004fe20000000000 */
[----:B------:R-:W-:Y:S01]  /*9a00*/  LEA R10, P6, R12, R2, 0x1 ;  /* 0x000000020c0a7211 */ /* 0x000fe200078c08ff */
[----:B------:R-:W-:Y:S01]  /*9a10*/  VIADD R7, R0, 0x12 ;  /* 0x0000001200077836 */ /* 0x000fe20000000000 */
[----:B------:R-:W-:Y:S01]  /*9a20*/  F2FP.F16.F32.PACK_AB R18, R19, R18 ;  /* 0x000000121312723e */ /* 0x000fe200000000ff */
[----:B------:R2:W-:Y:S01]  /*9a30*/  @P1 STG.E.U16 desc[UR22][R4.64], R16 ;  /* 0x0000001004001986 */ /* 0x0005e2000c101516 */
[C---:B------:R-:W-:Y:S01]  /*9a40*/  LEA.HI.X.SX32 R11, R12.reuse, R3, 0x1, P6 ;  /* 0x000000030c0b7211 */ /* 0x040fe200030f0eff */
[----:B------:R-:W-:Y:S01]  /*9a50*/  VIADD R12, R12, UR11 ;  /* 0x0000000b0c0c7c36 */ /* 0x000fe20008000000 */
[----:B------:R-:W-:Y:S02]  /*9a60*/  ISETP.LT.AND P1, PT, R6, UR15, !P0 ;  /* 0x0000000f06007c0c */ /* 0x000fe4000c721270 */
[----:B0-----:R-:W-:Y:S01]  /*9a70*/  PRMT R9, R16, 0x7632, R9 ;  /* 0x0000763210097816 */ /* 0x001fe20000000009 */
[C---:B------:R-:W-:Y:S01]  /*9a80*/  VIADD R13, R12.reuse, UR11 ;  /* 0x0000000b0c0d7c36 */ /* 0x040fe20008000000 */
[----:B------:R-:W-:-:S02]  /*9a90*/  LEA R6, P6, R12, R2, 0x1 ;  /* 0x000000020c067211 */ /* 0x000fc400078c08ff */
[----:B------:R-:W-:Y:S01]  /*9aa0*/  F2FP.F16.F32.PACK_AB R20, R21, R20 ;  /* 0x000000141514723e */ /* 0x000fe200000000ff */
[----:B------:R0:W-:Y:S01]  /*9ab0*/  @P4 STG.E.U16 desc[UR22][R10.64], R9 ;  /* 0x000000090a004986 */ /* 0x0001e2000c101516 */
[----:B------:R-:W-:Y:S01]  /*9ac0*/  ISETP.LT.AND P4, PT, R7, UR15, !P0 ;  /* 0x0000000f07007c0c */ /* 0x000fe2000c781270 */
[----:B--2---:R-:W-:Y:S01]  /*9ad0*/  VIADD R4, R0, 0x13 ;  /* 0x0000001300047836 */ /* 0x004fe20000000000 */
[----:B------:R-:W-:Y:S01]  /*9ae0*/  LEA.HI.X.SX32 R7, R12, R3, 0x1, P6 ;  /* 0x000000030c077211 */ /* 0x000fe200030f0eff */
[C---:B------:R-:W-:Y:S01]  /*9af0*/  VIADD R5, R0.reuse, 0x14 ;  /* 0x0000001400057836 */ /* 0x040fe20000000000 */
[----:B------:R-:W-:Y:S01]  /*9b00*/  LEA R8, P6, R13, R2, 0x1 ;  /* 0x000000020d087211 */ /* 0x000fe200078c08ff */
[----:B------:R-:W-:Y:S01]  /*9b10*/  VIADD R16, R0, 0x3e ;  /* 0x0000003e00107836 */ /* 0x000fe20000000000 */
[----:B------:R-:W-:Y:S01]  /*9b20*/  F2FP.F16.F32.PACK_AB R22, R23, R22 ;  /* 0x000000161716723e */ /* 0x000fe200000000ff */
[----:B------:R2:W-:Y:S01]  /*9b30*/  @P3 STG.E.U16 desc[UR22][R6.64], R18 ;  /* 0x0000001206003986 */ /* 0x0005e2000c101516 */
[----:B------:R-:W-:-:S02]  /*9b40*/  ISETP.LT.AND P3, PT, R4, UR15, !P0 ;  /* 0x0000000f04007c0c */ /* 0x000fc4000c761270 */
[----:B------:R-:W-:Y:S02]  /*9b50*/  F2FP.F16.F32.PACK_AB R24, R25, R24 ;  /* 0x000000181918723e */ /* 0x000fe400000000ff */
[CC--:B0-----:R-:W-:Y:S01]  /*9b60*/  LEA.HI.X.SX32 R9, R13.reuse, R3.reuse, 0x1, P6 ;  /* 0x000000030d097211 */ /* 0x0c1fe200030f0eff */
[----:B------:R-:W-:Y:S01]  /*9b70*/  VIADD R13, R13, UR11 ;  /* 0x0000000b0d0d7c36 */ /* 0x000fe20008000000 */
[----:B------:R-:W-:Y:S02]  /*9b80*/  PRMT R11, R18, 0x7632, R11 ;  /* 0x00007632120b7816 */ /* 0x000fe4000000000b */
[----:B------:R-:W-:Y:S01]  /*9b90*/  F2FP.F16.F32.PACK_AB R26, R27, R26 ;  /* 0x0000001a1b1a723e */ /* 0x000fe200000000ff */
[C---:B------:R-:W-:Y:S01]  /*9ba0*/  VIADD R12, R13.reuse, UR11 ;  /* 0x0000000b0d0c7c36 */ /* 0x040fe20008000000 */
[-C--:B------:R-:W-:Y:S01]  /*9bb0*/  LEA R4, P6, R13, R2.reuse, 0x1 ;  /* 0x000000020d047211 */ /* 0x080fe200078c08ff */
[----:B------:R0:W-:Y:S01]  /*9bc0*/  @P5 STG.E.U16 desc[UR22][R8.64], R11 ;  /* 0x0000000b08005986 */ /* 0x0001e2000c101516 */
[----:B------:R-:W-:Y:S01]  /*9bd0*/  ISETP.LT.AND P5, PT, R5, UR15, !P0 ;  /* 0x0000000f05007c0c */ /* 0x000fe2000c7a1270 */
[C---:B--2---:R-:W-:Y:S01]  /*9be0*/  VIADD R6, R0.reuse, 0x15 ;  /* 0x0000001500067836 */ /* 0x044fe20000000000 */
[----:B------:R-:W-:Y:S01]  /*9bf0*/  LEA.HI.X.SX32 R5, R13, R3, 0x1, P6 ;  /* 0x000000030d057211 */ /* 0x000fe200030f0eff */
[----:B------:R-:W-:Y:S01]  /*9c00*/  VIADD R7, R0, 0x16 ;  /* 0x0000001600077836 */ /* 0x000fe20000000000 */
[----:B------:R-:W-:-:S02]  /*9c10*/  LEA R10, P6, R12, R2, 0x1 ;  /* 0x000000020c0a7211 */ /* 0x000fc400078c08ff */
[----:B------:R-:W-:Y:S01]  /*9c20*/  F2FP.F16.F32.PACK_AB R28, R29, R28 ;  /* 0x0000001c1d1c723e */ /* 0x000fe200000000ff */
[----:B------:R2:W-:Y:S01]  /*9c30*/  @P2 STG.E.U16 desc[UR22][R4.64], R20 ;  /* 0x0000001404002986 */ /* 0x0005e2000c101516 */
[----:B------:R-:W-:Y:S02]  /*9c40*/  ISETP.LT.AND P2, PT, R6, UR15, !P0 ;  /* 0x0000000f06007c0c */ /* 0x000fe4000c741270 */
        /* <DEDUP_REMOVED lines=9> */
[----:B--2---:R-:W-:Y:S01]  /*9ce0*/  VIADD R4, R0, 0x17 ;  /* 0x0000001700047836 */ /* 0x004fe20000000000 */
        /* <DEDUP_REMOVED lines=87> */
[C---:B0-----:R-:W-:Y:S01]  /*a260*/  LEA.HI.X.SX32 R11, R12.reuse, R3, 0x1, P6 ;  /* 0x000000030c0b7211 */ /* 0x041fe200030f0eff */
[----:B------:R-:W-:Y:S01]  /*a270*/  VIADD R12, R12, UR11 ;  /* 0x0000000b0c0c7c36 */ /* 0x000fe20008000000 */
[----:B------:R-:W-:-:S03]  /*a280*/  PRMT R9, R32, 0x7632, R9 ;  /* 0x0000763220097816 */ /* 0x000fc60000000009 */
[C---:B------:R-:W-:Y:S01]  /*a290*/  VIADD R13, R12.reuse, UR11 ;  /* 0x0000000b0c0d7c36 */ /* 0x040fe20008000000 */
[-C--:B------:R-:W-:Y:S01]  /*a2a0*/  LEA R6, P6, R12, R2.reuse, 0x1 ;  /* 0x000000020c067211 */ /* 0x080fe200078c08ff */
[----:B------:R0:W-:Y:S01]  /*a2b0*/  @P3 STG.E.U16 desc[UR22][R10.64], R9 ;  /* 0x000000090a003986 */ /* 0x0001e2000c101516 */
[----:B------:R-:W-:Y:S01]  /*a2c0*/  ISETP.LT.AND P3, PT, R7, UR15, !P0 ;  /* 0x0000000f07007c0c */ /* 0x000fe2000c761270 */
[----:B--2---:R-:W-:Y:S01]  /*a2d0*/  VIADD R4, R0, 0x23 ;  /* 0x0000002300047836 */ /* 0x004fe20000000000 */
[----:B------:R-:W-:Y:S01]  /*a2e0*/  LEA.HI.X.SX32 R7, R12, R3, 0x1, P6 ;  /* 0x000000030c077211 */ /* 0x000fe200030f0eff */
[----:B------:R-:W-:Y:S01]  /*a2f0*/  VIADD R5, R0, 0x24 ;  /* 0x0000002400057836 */ /* 0x000fe20000000000 */
[----:B------:R-:W-:-:S03]  /*a300*/  LEA R8, P6, R13, R2, 0x1 ;  /* 0x000000020d087211 */ /* 0x000fc600078c08ff */
[----:B------:R2:W-:Y:S01]  /*a310*/  @P5 STG.E.U16 desc[UR22][R6.64], R34 ;  /* 0x0000002206005986 */ /* 0x0005e2000c101516 */
[----:B------:R-:W-:Y:S02]  /*a320*/  ISETP.LT.AND P5, PT, R4, UR15, !P0 ;  /* 0x0000000f04007c0c */ /* 0x000fe4000c7a1270 */
[C---:B0-----:R-:W-:Y:S01]  /*a330*/  LEA.HI.X.SX32 R9, R13.reuse, R3, 0x1, P6 ;  /* 0x000000030d097211 */ /* 0x041fe200030f0eff */
[----:B------:R-:W-:Y:S01]  /*a340*/  VIADD R13, R13, UR11 ;  /* 0x0000000b0d0d7c36 */ /* 0x000fe20008000000 */
[----:B------:R-:W-:-:S03]  /*a350*/  PRMT R11, R34, 0x7632, R11 ;  /* 0x00007632220b7816 */ /* 0x000fc6000000000b */
[C---:B------:R-:W-:Y:S01]  /*a360*/  VIADD R12, R13.reuse, UR11 ;  /* 0x0000000b0d0c7c36 */ /* 0x040fe20008000000 */
[-C--:B------:R-:W-:Y:S01]  /*a370*/  LEA R4, P6, R13, R2.reuse, 0x1 ;  /* 0x000000020d047211 */ /* 0x080fe200078c08ff */
[----:B------:R0:W-:Y:S01]  /*a380*/  @P2 STG.E.U16 desc[UR22][R8.64], R11 ;  /* 0x0000000b08002986 */ /* 0x0001e2000c101516 */
[----:B------:R-:W-:Y:S01]  /*a390*/  ISETP.LT.AND P2, PT, R5, UR15, !P0 ;  /* 0x0000000f05007c0c */ /* 0x000fe2000c741270 */
[C---:B--2---:R-:W-:Y:S01]  /*a3a0*/  VIADD R6, R0.reuse, 0x25 ;  /* 0x0000002500067836 */ /* 0x044fe20000000000 */
        /* <DEDUP_REMOVED lines=121> */
[CC--:B0-----:R-:W-:Y:S01]  /*ab40*/  LEA.HI.X.SX32 R9, R13.reuse, R3.reuse, 0x1, P6 ;  /* 0x000000030d097211 */ /* 0x0c1fe200030f0eff */
[----:B------:R-:W-:Y:S01]  /*ab50*/  VIADD R13, R13, UR11 ;  /* 0x0000000b0d0d7c36 */ /* 0x000fe20008000000 */
[----:B------:R-:W-:Y:S02]  /*ab60*/  PRMT R11, R54, 0x7632, R11 ;  /* 0x00007632360b7816 */ /* 0x000fe4000000000b */
[----:B------:R-:W-:Y:S01]  /*ab70*/  ISETP.LT.AND P6, PT, R4, UR15, !P0 ;  /* 0x0000000f04007c0c */ /* 0x000fe2000c7c1270 */
        /* <DEDUP_REMOVED lines=8> */
[----:B------:R-:W-:Y:S01]  /*ac00*/  PRMT R7, R56, 0x7632, R7 ;  /* 0x0000763238077816 */ /* 0x000fe20000000007 */
[----:B------:R-:W-:Y:S01]  /*ac10*/  @P1 STG.E.U16 desc[UR22][R4.64], R56 ;  /* 0x0000003804001986 */ /* 0x000fe2000c101516 */
[----:B------:R-:W-:Y:S02]  /*ac20*/  ISETP.LT.AND P1, PT, R6, UR15, !P0 ;  /* 0x0000000f06007c0c */ /* 0x000fe4000c721270 */
[C---:B0-----:R-:W-:Y:S01]  /*ac30*/  LEA.HI.X.SX32 R11, R12.reuse, R3, 0x1, P5 ;  /* 0x000000030c0b7211 */ /* 0x041fe200028f0eff */
[----:B------:R-:W-:Y:S02]  /*ac40*/  VIADD R12, R12, UR11 ;  /* 0x0000000b0c0c7c36 */ /* 0x000fe40008000000 */
[----:B------:R-:W-:Y:S02]  /*ac50*/  VIADD R9, R0, 0x3a ;  /* 0x0000003a00097836 */ /* 0x000fe40000000000 */
[----:B------:R0:W-:Y:S01]  /*ac60*/  @P4 STG.E.U16 desc[UR22][R10.64], R7 ;  /* 0x000000070a004986 */ /* 0x0001e2000c101516 */
[----:B------:R-:W-:Y:S01]  /*ac70*/  LEA R6, P4, R12, R2, 0x1 ;  /* 0x000000020c067211 */ /* 0x000fe200078808ff */
[----:B------:R-:W-:Y:S01]  /*ac80*/  VIADD R8, R0, 0x3b ;  /* 0x0000003b00087836 */ /* 0x000fe20000000000 */
[----:B------:R-:W-:-:S02]  /*ac90*/  ISETP.LT.AND P5, PT, R9, UR15, !P0 ;  /* 0x0000000f09007c0c */ /* 0x000fc4000c7a1270 */
[C---:B0-----:R-:W-:Y:S01]  /*aca0*/  LEA.HI.X.SX32 R7, R12.reuse, R3, 0x1, P4 ;  /* 0x000000030c077211 */ /* 0x041fe200020f0eff */
[----:B------:R-:W-:Y:S01]  /*acb0*/  VIADD R12, R12, UR11 ;  /* 0x0000000b0c0c7c36 */ /* 0x000fe20008000000 */
[----:B------:R-:W-:Y:S01]  /*acc0*/  ISETP.LT.AND P4, PT, R8, UR15, !P0 ;  /* 0x0000000f08007c0c */ /* 0x000fe2000c781270 */
[----:B------:R-:W-:Y:S02]  /*acd0*/  VIADD R11, R0, 0x3c ;  /* 0x0000003c000b7836 */ /* 0x000fe40000000000 */
[----:B------:R0:W-:Y:S01]  /*ace0*/  @P3 STG.E.U16 desc[UR22][R6.64], R58 ;  /* 0x0000003a06003986 */ /* 0x0001e2000c101516 */
[C---:B------:R-:W-:Y:S01]  /*acf0*/  LEA R4, P3, R12.reuse, R2, 0x1 ;  /* 0x000000020c047211 */ /* 0x040fe200078608ff */
[----:B------:R-:W-:-:S03]  /*ad00*/  VIADD R9, R12, UR11 ;  /* 0x0000000b0c097c36 */ /* 0x000fc60008000000 */
[----:B------:R-:W-:Y:S01]  /*ad10*/  LEA.HI.X.SX32 R5, R12, R3, 0x1, P3 ;  /* 0x000000030c057211 */ /* 0x000fe200018f0eff */
[C---:B------:R-:W-:Y:S01]  /*ad20*/  VIADD R10, R9.reuse, UR11 ;  /* 0x0000000b090a7c36 */ /* 0x040fe20008000000 */
[----:B------:R-:W-:-:S04]  /*ad30*/  LEA R8, P3, R9, R2, 0x1 ;  /* 0x0000000209087211 */ /* 0x000fc800078608ff */
[----:B------:R-:W-:Y:S02]  /*ad40*/  LEA.HI.X.SX32 R9, R9, R3, 0x1, P3 ;  /* 0x0000000309097211 */ /* 0x000fe400018f0eff */
[----:B0-----:R-:W-:Y:S02]  /*ad50*/  PRMT R7, R58, 0x7632, R7 ;  /* 0x000076323a077816 */ /* 0x001fe40000000007 */
[----:B------:R-:W-:Y:S01]  /*ad60*/  ISETP.LT.AND P3, PT, R11, UR15, !P0 ;  /* 0x0000000f0b007c0c */ /* 0x000fe2000c761270 */
[C---:B------:R-:W-:Y:S02]  /*ad70*/  VIADD R11, R10.reuse, UR11 ;  /* 0x0000000b0a0b7c36 */ /* 0x040fe40008000000 */
[----:B------:R0:W-:Y:S01]  /*ad80*/  @P6 STG.E.U16 desc[UR22][R4.64], R7 ;  /* 0x0000000704006986 */ /* 0x0001e2000c101516 */
[----:B------:R-:W-:Y:S01]  /*ad90*/  LEA R6, P6, R10, R2, 0x1 ;  /* 0x000000020a067211 */ /* 0x000fe200078c08ff */
[----:B------:R-:W-:Y:S02]  /*ada0*/  VIADD R12, R11, UR11 ;  /* 0x0000000b0b0c7c36 */ /* 0x000fe40008000000 */
[----:B------:R2:W-:Y:S01]  /*adb0*/  @P2 STG.E.U16 desc[UR22][R8.64], R60 ;  /* 0x0000003c08002986 */ /* 0x0005e2000c101516 */
[----:B------:R-:W-:Y:S01]  /*adc0*/  ISETP.LT.AND P2, PT, R13, UR15, !P0 ;  /* 0x0000000f0d007c0c */ /* 0x000fe2000c741270 */
[----:B------:R-:W-:-:S04]  /*add0*/  VIADD R13, R12, UR11 ;  /* 0x0000000b0c0d7c36 */ /* 0x000fc80008000000 */
[----:B------:R-:W-:Y:S01]  /*ade0*/  VIADD R14, R13, UR11 ;  /* 0x0000000b0d0e7c36 */ /* 0x000fe20008000000 */
[----:B0-----:R-:W-:Y:S02]  /*adf0*/  LEA.HI.X.SX32 R7, R10, R3, 0x1, P6 ;  /* 0x000000030a077211 */ /* 0x001fe400030f0eff */
[----:B------:R-:W-:Y:S01]  /*ae00*/  PRMT R5, R60, 0x7632, R5 ;  /* 0x000076323c057816 */ /* 0x000fe20000000005 */
[----:B------:R-:W-:Y:S01]  /*ae10*/  VIADD R15, R14, UR11 ;  /* 0x0000000b0e0f7c36 */ /* 0x000fe20008000000 */
[----:B------:R-:W-:-:S03]  /*ae20*/  LEA R10, P6, R11, R2, 0x1 ;  /* 0x000000020b0a7211 */ /* 0x000fc600078c08ff */
[----:B------:R0:W-:Y:S01]  /*ae30*/  @P1 STG.E.U16 desc[UR22][R6.64], R5 ;  /* 0x0000000506001986 */ /* 0x0001e2000c101516 */
[-C--:B------:R-:W-:Y:S02]  /*ae40*/  LEA.HI.X.SX32 R11, R11, R3.reuse, 0x1, P6 ;  /* 0x000000030b0b7211 */ /* 0x080fe400030f0eff */
[CC--:B------:R-:W-:Y:S02]  /*ae50*/  LEA R4, P1, R12.reuse, R2.reuse, 0x1 ;  /* 0x000000020c047211 */ /* 0x0c0fe400078208ff */
[CC--:B--2---:R-:W-:Y:S01]  /*ae60*/  LEA R8, P6, R13.reuse, R2.reuse, 0x1 ;  /* 0x000000020d087211 */ /* 0x0c4fe200078c08ff */
[----:B------:R-:W-:Y:S03]  /*ae70*/  @P5 STG.E.U16 desc[UR22][R10.64], R62 ;  /* 0x0000003e0a005986 */ /* 0x000fe6000c101516 */
[-C--:B------:R-:W-:Y:S02]  /*ae80*/  LEA.HI.X.SX32 R9, R13, R3.reuse, 0x1, P6 ;  /* 0x000000030d097211 */ /* 0x080fe400030f0eff */
[----:B0-----:R-:W-:Y:S01]  /*ae90*/  LEA.HI.X.SX32 R5, R12, R3, 0x1, P1 ;  /* 0x000000030c057211 */ /* 0x001fe200008f0eff */
[----:B------:R-:W-:Y:S01]  /*aea0*/  VIADD R7, R0, 0x3f ;  /* 0x0000003f00077836 */ /* 0x000fe20000000000 */
[----:B------:R-:W-:Y:S01]  /*aeb0*/  LEA R12, P6, R14, R2, 0x1 ;  /* 0x000000020e0c7211 */ /* 0x000fe200078c08ff */
[----:B------:R-:W-:Y:S01]  /*aec0*/  VIADD R0, R15, UR11 ;  /* 0x0000000b0f007c36 */ /* 0x000fe20008000000 */
[----:B------:R-:W-:-:S02]  /*aed0*/  ISETP.LT.AND P1, PT, R16, UR15, !P0 ;  /* 0x0000000f10007c0c */ /* 0x000fc4000c721270 */
[-C--:B------:R-:W-:Y:S02]  /*aee0*/  LEA.HI.X.SX32 R13, R14, R3.reuse, 0x1, P6 ;  /* 0x000000030e0d7211 */ /* 0x080fe400030f0eff */
[-C--:B------:R-:W-:Y:S02]  /*aef0*/  LEA R6, P6, R15, R2.reuse, 0x1 ;  /* 0x000000020f067211 */ /* 0x080fe400078c08ff */
[----:B------:R-:W-:Y:S02]  /*af00*/  ISETP.LT.AND P0, PT, R7, UR15, !P0 ;  /* 0x0000000f07007c0c */ /* 0x000fe4000c701270 */
[----:B------:R-:W-:Y:S02]  /*af10*/  LEA.HI.X.SX32 R7, R15, R3, 0x1, P6 ;  /* 0x000000030f077211 */ /* 0x000fe400030f0eff */
[----:B------:R-:W-:-:S04]  /*af20*/  LEA R2, P6, R0, R2, 0x1 ;  /* 0x0000000200027211 */ /* 0x000fc800078c08ff */
[----:B------:R-:W-:Y:S02]  /*af30*/  LEA.HI.X.SX32 R3, R0, R3, 0x1, P6 ;  /* 0x0000000300037211 */ /* 0x000fe400030f0eff */
[----:B------:R-:W-:-:S05]  /*af40*/  PRMT R0, R62, 0x7632, R0 ;  /* 0x000076323e007816 */ /* 0x000fca0000000000 */
[----:B------:R0:W-:Y:S04]  /*af50*/  @P4 STG.E.U16 desc[UR22][R4.64], R0 ;  /* 0x0000000004004986 */ /* 0x0001e8000c101516 */
[----:B------:R2:W-:Y:S01]  /*af60*/  @P3 STG.E.U16 desc[UR22][R8.64], R64 ;  /* 0x0000004008003986 */ /* 0x0005e2000c101516 */
[----:B0-----:R-:W-:Y:S02]  /*af70*/  PRMT R5, R64, 0x7632, R5 ;  /* 0x0000763240057816 */ /* 0x001fe40000000005 */
[----:B--2---:R-:W-:-:S03]  /*af80*/  PRMT R9, R66, 0x7632, R9 ;  /* 0x0000763242097816 */ /* 0x004fc60000000009 */
[----:B------:R0:W-:Y:S04]  /*af90*/  @P2 STG.E.U16 desc[UR22][R12.64], R5 ;  /* 0x000000050c002986 */ /* 0x0001e8000c101516 */
[----:B------:R0:W-:Y:S04]  /*afa0*/  @P1 STG.E.U16 desc[UR22][R6.64], R66 ;  /* 0x0000004206001986 */ /* 0x0001e8000c101516 */
[----:B------:R0:W-:Y:S01]  /*afb0*/  @P0 STG.E.U16 desc[UR22][R2.64], R9 ;  /* 0x0000000902000986 */ /* 0x0001e2000c101516 */
[----:B-1----:R-:W-:Y:S06]  /*afc0*/  BAR.SYNC.DEFER_BLOCKING 0x0 ;  /* 0x0000000000007b1d */ /* 0x002fec0000010000 */
[----:B------:R-:W-:Y:S05]  /*afd0*/  BRA.U UP0, `(.L_x_14) ;  /* 0x0000000100a07547 */ /* 0x000fea000b800000 */
[----:B------:R-:W1:Y:S01]  /*afe0*/  S2UR UR5, SR_CgaCtaId ;  /* 0x00000000000579c3 */ /* 0x000e620000008800 */
[----:B------:R-:W-:Y:S01]  /*aff0*/  NOP ;  /* 0x0000000000007918 */ /* 0x000fe20000000000 */
[----:B------:R-:W-:Y:S01]  /*b000*/  UMOV UR4, 0x50 ;  /* 0x0000005000047882 */ /* 0x000fe20000000000 */
[----:B------:R-:W-:Y:S02]  /*b010*/  IMAD.U32 R0, RZ, RZ, UR8 ;  /* 0x00000008ff007e24 */ /* 0x000fe4000f8e00ff */
[----:B0-----:R-:W-:Y:S02]  /*b020*/  IMAD.MOV.U32 R3, RZ, RZ, 0xf ;  /* 0x0000000fff037424 */ /* 0x001fe400078e00ff */
[----:B------:R-:W-:Y:S01]  /*b030*/  IMAD.MOV.U32 R7, RZ, RZ, 0x1 ;  /* 0x00000001ff077424 */ /* 0x000fe200078e00ff */
[----:B------:R-:W-:-:S04]  /*b040*/  LOP3.LUT R0, R0, 0xffff, RZ, 0xc0, !PT ;  /* 0x0000ffff00007812 */ /* 0x000fc800078ec0ff */
[----:B------:R-:W-:-:S05]  /*b050*/  SHF.R.U32.HI R0, RZ, 0x5, R0 ;  /* 0x00000005ff007819 */ /* 0x000fca0000011600 */
[----:B------:R-:W-:Y:S01]  /*b060*/  VIADD R2, R0, 0x10 ;  /* 0x0000001000027836 */ /* 0x000fe20000000000 */
[----:B------:R-:W-:Y:S01]  /*b070*/  SHF.L.U32 R0, R3, R0, RZ ;  /* 0x0000000003007219 */ /* 0x000fe200000006ff */
[----:B-1----:R-:W-:-:S03]  /*b080*/  ULEA UR6, UR5, UR4, 0x18 ;  /* 0x0000000405067291 */ /* 0x002fc6000f8ec0ff */
[----:B------:R-:W-:-:S04]  /*b090*/  SHF.L.U32 R3, R7, R2, RZ ;  /* 0x0000000207037219 */ /* 0x000fc800000006ff */
[----:B------:R-:W-:Y:S02]  /*b0a0*/  LOP3.LUT R0, R3, R0, RZ, 0xfc, !PT ;  /* 0x0000000003007212 */ /* 0x000fe400078efcff */
[----:B------:R-:W0:Y:S02]  /*b0b0*/  LDS R5, [UR6] ;  /* 0x00000006ff057984 */ /* 0x000e240008000800 */
[C---:B------:R-:W-:Y:S02]  /*b0c0*/  LOP3.LUT R2, R0.reuse, 0xffff, RZ, 0xc0, !PT ;  /* 0x0000ffff00027812 */ /* 0x040fe400078ec0ff */
[----:B0-----:R-:W-:-:S04]  /*b0d0*/  LOP3.LUT R3, R0, 0xffff, R5, 0x80, !PT ;  /* 0x0000ffff00037812 */ /* 0x001fc800078e8005 */
[----:B------:R-:W-:-:S13]  /*b0e0*/  ISETP.NE.AND P0, PT, R3, R2, PT ;  /* 0x000000020300720c */ /* 0x000fda0003f05270 */
[----:B------:R-:W-:Y:S05]  /*b0f0*/  @P0 BRA `(.L_x_15) ;  /* 0x0000000000500947 */ /* 0x000fea0003800000 */
[----:B------:R-:W-:Y:S02]  /*b100*/  SHF.R.U32.HI R5, RZ, 0x10, R5 ;  /* 0x00000010ff057819 */ /* 0x000fe40000011605 */
[----:B------:R-:W-:-:S04]  /*b110*/  SHF.R.U32.HI R2, RZ, 0x10, R0 ;  /* 0x00000010ff027819 */ /* 0x000fc80000011600 */
[----:B------:R-:W-:-:S04]  /*b120*/  LOP3.LUT R5, R5, R2, RZ, 0xc0, !PT ;  /* 0x0000000205057212 */ /* 0x000fc800078ec0ff */
[----:B------:R-:W-:-:S13]  /*b130*/  ISETP.NE.AND P0, PT, R5, R2, PT ;  /* 0x000000020500720c */ /* 0x000fda0003f05270 */
[----:B------:R-:W-:Y:S05]  /*b140*/  @P0 BRA `(.L_x_16) ;  /* 0x0000000000300947 */ /* 0x000fea0003800000 */
[----:B------:R-:W-:Y:S01]  /*b150*/  R2UR UR4, R0 ;  /* 0x00000000000472ca */ /* 0x000fe200000e0000 */
[----:B------:R-:W-:Y:S01]  /*b160*/  VOTEU.ANY UR5, UPT, PT ;  /* 0x0000000000057886 */ /* 0x000fe200038e0100 */
[----:B------:R-:W0:Y:S01]  /*b170*/  S2R R0, SR_LANEID ;  /* 0x0000000000007919 */ /* 0x000e220000000000 */
[----:B------:R-:W-:-:S10]  /*b180*/  UFLO.U32 UR5, UR5 ;  /* 0x00000005000572bd */ /* 0x000fd400080e0000 */
[----:B------:R-:W-:-:S06]  /*b190*/  ULOP3.LUT UR4, URZ, UR4, URZ, 0x33, !UPT ;  /* 0x00000004ff047292 */ /* 0x000fcc000f8e33ff */
[----:B------:R-:W-:-:S04]  /*b1a0*/  IMAD.U32 R2, RZ, RZ, UR4 ;  /* 0x00000004ff027e24 */ /* 0x000fc8000f8e00ff */
[----:B------:R-:W1:Y:S02]  /*b1b0*/  REDUX UR7, R2 ;  /* 0x00000000020773c4 */ /* 0x000e640000000000 */
[----:B------:R2:W-:Y:S01]  /*b1c0*/  UTCATOMSWS.AND URZ, UR4 ;  /* 0x0000000400ff79e3 */ /* 0x0005e20008000000 */
[----:B0-----:R-:W-:Y:S01]  /*b1d0*/  ISETP.EQ.U32.AND P0, PT, R0, UR5, PT ;  /* 0x0000000500007c0c */ /* 0x001fe2000bf02070 */
[----:B-1----:R-:W-:-:S12]  /*b1e0*/  IMAD.U32 R0, RZ, RZ, UR7 ;  /* 0x00000007ff007e24 */ /* 0x002fd8000f8e00ff */
[----:B------:R2:W-:Y:S01]  /*b1f0*/  @P0 ATOMS.AND RZ, [UR6], R0 ;  /* 0x00000000ffff098c */ /* 0x0005e2000a800006 */
[----:B------:R-:W-:Y:S05]  /*b200*/  BRA `(.L_x_14) ;  /* 0x0000000000147947 */ /* 0x000fea0003800000 */
.L_x_16:
[----:B------:R-:W-:-:S07]  /*b210*/  MOV R2, 0xb230 ;  /* 0x0000b23000027802 */ /* 0x000fce0000000f00 */
[----:B------:R-:W-:Y:S05]  /*b220*/  CALL.REL.NOINC `($__internal_0_$__cuda_sm10x_tcgen05_guardrail_trap_col_being_dealloced_not_returned_by_alloc) ;  /* 0x00000000002c7944 */ /* 0x000fea0003c00000 */
[----:B------:R-:W-:Y:S05]  /*b230*/  BRA `(.L_x_14) ;  /* 0x0000000000087947 */ /* 0x000fea0003800000 */
.L_x_15:
[----:B------:R-:W-:-:S07]  /*b240*/  MOV R2, 0xb260 ;  /* 0x0000b26000027802 */ /* 0x000fce0000000f00 */
[----:B------:R-:W-:Y:S05]  /*b250*/  CALL.REL.NOINC `($__internal_2_$__cuda_sm10x_tcgen05_guardrail_trap_unallocated_columns_being_dealloced) ;  /* 0x0000000000387944 */ /* 0x000fea0003c00000 */
.L_x_14:
[----:B------:R-:W-:Y:S01]  /*b260*/  NOP ;  /* 0x0000000000007918 */ /* 0x000fe20000000000 */
[----:B--2---:R-:W-:Y:S05]  /*b270*/  EXIT ;  /* 0x000000000000794d */ /* 0x004fea0003800000 */
.L_x_9:
[----:B------:R-:W0:Y:S02]  /*b280*/  SYNCS.PHASECHK.TRANS64.TRYWAIT P2, [UR6], R12 ;  /* 0x0000000cff0075a7 */ /* 0x000e240008041106 */
[----:B0-----:R-:W-:Y:S05]  /*b290*/  @!P2 BRA `(.L_x_9) ;  /* 0xfffffffc00f8a947 */ /* 0x001fea000383ffff */
[----:B------:R-:W-:Y:S05]  /*b2a0*/  BRA `(.L_x_17) ;  /* 0xffffffd000ac7947 */ /* 0x000fea000383ffff */
.L_x_13:
[----:B------:R-:W0:Y:S02]  /*b2b0*/  SYNCS.PHASECHK.TRANS64.TRYWAIT P0, [UR6], R3 ;  /* 0x00000003ff0075a7 */ /* 0x000e240008001106 */
[----:B0-----:R-:W-:Y:S05]  /*b2c0*/  @!P0 BRA `(.L_x_13) ;  /* 0xfffffffc00f88947 */ /* 0x001fea000383ffff */
[----:B------:R-:W-:Y:S05]  /*b2d0*/  BRA `(.L_x_12) ;  /* 0xffffffe000147947 */ /* 0x000fea000383ffff */
        .weak           $__internal_0_$__cuda_sm10x_tcgen05_guardrail_trap_col_being_dealloced_not_returned_by_alloc
        .type           $__internal_0_$__cuda_sm10x_tcgen05_guardrail_trap_col_being_dealloced_not_returned_by_alloc,@function
        .size           $__internal_0_$__cuda_sm10x_tcgen05_guardrail_trap_col_being_dealloced_not_returned_by_alloc,($__internal_1_$__cuda_sm10x_tcgen05_guardrail_trap_phase_invalid_during_alloc - $__internal_0_$__cuda_sm10x_tcgen05_guardrail_trap_col_being_dealloced_not_returned_by_alloc)
$__internal_0_$__cuda_sm10x_tcgen05_guardrail_trap_col_being_dealloced_not_returned_by_alloc:
[----:B------:R-:W-:Y:S05]  /*b2e0*/  BPT.TRAP 0x1 ;  /* 0x000000040000795c */ /* 0x000fea0000300000 */
[----:B------:R-:W-:-:S04]  /*b2f0*/  IMAD.MOV.U32 R3, RZ, RZ, 0x0 ;  /* 0x00000000ff037424 */ /* 0x000fc800078e00ff */
[----:B------:R-:W-:Y:S05]  /*b300*/  RET.REL.NODEC R2 `(matmul_kernel) ;  /* 0xffffff4c023c7950 */ /* 0x000fea0003c3ffff */
        .weak           $__internal_1_$__cuda_sm10x_tcgen05_guardrail_trap_phase_invalid_during_alloc
        .type           $__internal_1_$__cuda_sm10x_tcgen05_guardrail_trap_phase_invalid_during_alloc,@function
        .size           $__internal_1_$__cuda_sm10x_tcgen05_guardrail_trap_phase_invalid_during_alloc,($__internal_2_$__cuda_sm10x_tcgen05_guardrail_trap_unallocated_columns_being_dealloced - $__internal_1_$__cuda_sm10x_tcgen05_guardrail_trap_phase_invalid_during_alloc)
$__internal_1_$__cuda_sm10x_tcgen05_guardrail_trap_phase_invalid_during_alloc:
[----:B------:R-:W-:Y:S05]  /*b310*/  BPT.TRAP 0x1 ;  /* 0x000000040000795c */ /* 0x000fea0000300000 */
[----:B------:R-:W-:-:S04]  /*b320*/  IMAD.MOV.U32 R5, RZ, RZ, 0x0 ;  /* 0x00000000ff057424 */ /* 0x000fc800078e00ff */
[----:B------:R-:W-:Y:S05]  /*b330*/  RET.REL.NODEC R4 `(matmul_kernel) ;  /* 0xffffff4c04307950 */ /* 0x000fea0003c3ffff */
        .weak           $__internal_2_$__cuda_sm10x_tcgen05_guardrail_trap_unallocated_columns_being_dealloced
        .type           $__internal_2_$__cuda_sm10x_tcgen05_guardrail_trap_unallocated_columns_being_dealloced,@function
        .size           $__internal_2_$__cuda_sm10x_tcgen05_guardrail_trap_unallocated_columns_being_dealloced,(.L_x_21 - $__internal_2_$__cuda_sm10x_tcgen05_guardrail_trap_unallocated_columns_being_dealloced)
$__internal_2_$__cuda_sm10x_tcgen05_guardrail_trap_unallocated_columns_being_dealloced:
[----:B------:R-:W-:Y:S05]  /*b340*/  BPT.TRAP 0x1 ;  /* 0x000000040000795c */ /* 0x000fea0000300000 */
[----:B------:R-:W-:-:S04]  /*b350*/  IMAD.MOV.U32 R3, RZ, RZ, 0x0 ;  /* 0x00000000ff037424 */ /* 0x000fc800078e00ff */
[----:B------:R-:W-:Y:S05]  /*b360*/  RET.REL.NODEC R2 `(matmul_kernel) ;  /* 0xffffff4c02247950 */ /* 0x000fea0003c3ffff */
.L_x_18:
[----:B------:R-:W-:-:S00]  /*b370*/  BRA `(.L_x_18) ;  /* 0xfffffffc00fc7947 */ /* 0x000fc0000383ffff */
[----:B------:R-:W-:-:S00]  /*b380*/  NOP ;  /* 0x0000000000007918 */ /* 0x000fc00000000000 */
[----:B------:R-:W-:-:S00]  /*b390*/  NOP ;  /* 0x0000000000007918 */ /* 0x000fc00000000000 */
[----:B------:R-:W-:-:S00]  /*b3a0*/  NOP ;  /* 0x0000000000007918 */ /* 0x000fc00000000000 */
[----:B------:R-:W-:-:S00]  /*b3b0*/  NOP ;  /* 0x0000000000007918 */ /* 0x000fc00000000000 */
[----:B------:R-:W-:-:S00]  /*b3c0*/  NOP ;  /* 0x0000000000007918 */ /* 0x000fc00000000000 */
[----:B------:R-:W-:-:S00]  /*b3d0*/  NOP ;  /* 0x0000000000007918 */ /* 0x000fc00000000000 */
[----:B------:R-:W-:-:S00]  /*b3e0*/  NOP ;  /* 0x0000000000007918 */ /* 0x000fc00000000000 */
[----:B------:R-:W-:-:S00]  /*b3f0*/  NOP ;  /* 0x0000000000007918 */ /* 0x000fc00000000000 */
.L_x_21:


//--------------------- .nv.shared.matmul_kernel  --------------------------
	.section	.nv.shared.matmul_kernel,"aw",@nobits
	.sectionflags	@""
	.align	16
	.zero		1024


//--------------------- .nv.shared.reserved.0     --------------------------
	.section	.nv.shared.reserved.0,"aw",@nobits
	.align	8
	.weak		__nv_reservedSMEM_offset_0_alias
	.size		__nv_reservedSMEM_offset_0_alias, 0, 64
	.other		__nv_reservedSMEM_offset_0_alias,@"STO_CUDA_RESERVED_SHARED STV_DEFAULT"
__nv_reservedSMEM_offset_0_alias:
	.zero		0
.nv.shared.reserved.0:
	.zero		64
	.weak		__nv_reservedSMEM_allocation_phase
	.type		__nv_reservedSMEM_allocation_phase,@object
	.size		__nv_reservedSMEM_allocation_phase,(.L_0 - __nv_reservedSMEM_allocation_phase)
__nv_reservedSMEM_allocation_phase:
	.zero		1
.L_0:
	.zero		7
	.weak		__nv_reservedSMEM_devtool_atexit_pc
	.type		__nv_reservedSMEM_devtool_atexit_pc,@object
	.size		__nv_reservedSMEM_devtool_atexit_pc,(__nv_reservedSMEM_allocation_mask - __nv_reservedSMEM_devtool_atexit_pc)
__nv_reservedSMEM_devtool_atexit_pc:
	.zero		8
	.weak		__nv_reservedSMEM_allocation_mask
	.type		__nv_reservedSMEM_allocation_mask,@object
	.size		__nv_reservedSMEM_allocation_mask,(.L_2 - __nv_reservedSMEM_allocation_mask)
__nv_reservedSMEM_allocation_mask:
	.zero		4
.L_2:


//--------------------- .nv.constant0.matmul_kernel --------------------------
	.section	.nv.constant0.matmul_kernel,"a",@progbits
	.sectionflags	@""
	.align	4
.nv.constant0.matmul_kernel:
	.zero		976


//--------------------- SYMBOLS --------------------------

	.type		.nv.reservedSmem.offset0,@object
	.size		.nv.reservedSmem.offset0,0x4
	.type		.nv.reservedSmem.cap,@object
	.size		.nv.reservedSmem.cap,0x4
